//
// Generated by NVIDIA NVVM Compiler
//
// Compiler Build ID: CL-36424714
// Cuda compilation tools, release 13.0, V13.0.88
// Based on NVVM 20.0.0
//

.version 9.0
.target sm_100
.address_size 64

	// .globl	_Z7get_dstPfS_S_S_S_

.visible .entry _Z7get_dstPfS_S_S_S_(
	.param .u64 .ptr .align 1 _Z7get_dstPfS_S_S_S__param_0,
	.param .u64 .ptr .align 1 _Z7get_dstPfS_S_S_S__param_1,
	.param .u64 .ptr .align 1 _Z7get_dstPfS_S_S_S__param_2,
	.param .u64 .ptr .align 1 _Z7get_dstPfS_S_S_S__param_3,
	.param .u64 .ptr .align 1 _Z7get_dstPfS_S_S_S__param_4
)
{
	.reg .b32 	%r<5>;
	.reg .b32 	%f<9>;
	.reg .b64 	%rd<19>;

	ld.param.u64 	%rd1, [_Z7get_dstPfS_S_S_S__param_0];
	ld.param.u64 	%rd2, [_Z7get_dstPfS_S_S_S__param_1];
	ld.param.u64 	%rd3, [_Z7get_dstPfS_S_S_S__param_2];
	ld.param.u64 	%rd4, [_Z7get_dstPfS_S_S_S__param_3];
	ld.param.u64 	%rd5, [_Z7get_dstPfS_S_S_S__param_4];
	cvta.to.global.u64 	%rd6, %rd5;
	cvta.to.global.u64 	%rd7, %rd3;
	cvta.to.global.u64 	%rd8, %rd1;
	cvta.to.global.u64 	%rd9, %rd4;
	cvta.to.global.u64 	%rd10, %rd2;
	mov.u32 	%r1, %ctaid.x;
	mov.u32 	%r2, %tid.x;
	mul.wide.u32 	%rd11, %r1, 4;
	add.s64 	%rd12, %rd10, %rd11;
	ld.global.f32 	%f1, [%rd12];
	mul.wide.u32 	%rd13, %r2, 4;
	add.s64 	%rd14, %rd9, %rd13;
	ld.global.f32 	%f2, [%rd14];
	sub.f32 	%f3, %f1, %f2;
	mul.f32 	%f4, %f3, %f3;
	mov.u32 	%r3, %ntid.x;
	add.s32 	%r4, %r3, %r2;
	mul.wide.u32 	%rd15, %r4, 4;
	add.s64 	%rd16, %rd8, %rd15;
	st.global.f32 	[%rd16], %f4;
	add.s64 	%rd17, %rd7, %rd15;
	ld.global.f32 	%f5, [%rd17];
	add.s64 	%rd18, %rd6, %rd13;
	ld.global.f32 	%f6, [%rd18];
	sub.f32 	%f7, %f5, %f6;
	fma.rn.f32 	%f8, %f7, %f7, %f4;
	st.global.f32 	[%rd16], %f8;
	ret;

}
	// .globl	_Z7regroupPiPfi
.visible .entry _Z7regroupPiPfi(
	.param .u64 .ptr .align 1 _Z7regroupPiPfi_param_0,
	.param .u64 .ptr .align 1 _Z7regroupPiPfi_param_1,
	.param .u32 _Z7regroupPiPfi_param_2
)
{
	.reg .pred 	%p<25>;
	.reg .b32 	%r<42>;
	.reg .b32 	%f<53>;
	.reg .b64 	%rd<39>;

	ld.param.u64 	%rd8, [_Z7regroupPiPfi_param_0];
	ld.param.u64 	%rd9, [_Z7regroupPiPfi_param_1];
	ld.param.u32 	%r16, [_Z7regroupPiPfi_param_2];
	cvta.to.global.u64 	%rd1, %rd8;
	cvta.to.global.u64 	%rd2, %rd9;
	mul.wide.s32 	%rd10, %r16, 4;
	add.s64 	%rd11, %rd2, %rd10;
	ld.global.f32 	%f36, [%rd11];
	add.s64 	%rd12, %rd1, %rd10;
	mov.b32 	%r17, 1;
	st.global.u32 	[%rd12], %r17;
	setp.lt.s32 	%p1, %r16, 2;
	@%p1 bra 	$L__BB1_41;
	add.s32 	%r1, %r16, -1;
	add.s32 	%r19, %r16, -2;
	and.b32  	%r2, %r1, 7;
	setp.lt.u32 	%p2, %r19, 7;
	mov.b32 	%r40, 1;
	@%p2 bra 	$L__BB1_20;
	and.b32  	%r3, %r1, -8;
	mov.b32 	%r38, 1;
$L__BB1_3:
	.pragma "nounroll";
	add.s32 	%r5, %r38, %r16;
	mul.wide.u32 	%rd13, %r5, 4;
	add.s64 	%rd3, %rd2, %rd13;
	ld.global.f32 	%f3, [%rd3];
	setp.geu.f32 	%p3, %f3, %f36;
	@%p3 bra 	$L__BB1_5;
	add.s32 	%r21, %r38, 1;
	add.s64 	%rd15, %rd1, %rd13;
	st.global.u32 	[%rd15], %r21;
	mov.f32 	%f36, %f3;
$L__BB1_5:
	ld.global.f32 	%f5, [%rd3+4];
	setp.geu.f32 	%p4, %f5, %f36;
	add.s64 	%rd4, %rd1, %rd13;
	@%p4 bra 	$L__BB1_7;
	add.s32 	%r22, %r38, 2;
	st.global.u32 	[%rd4+4], %r22;
	mov.f32 	%f36, %f5;
$L__BB1_7:
	ld.global.f32 	%f7, [%rd3+8];
	setp.geu.f32 	%p5, %f7, %f36;
	@%p5 bra 	$L__BB1_9;
	add.s32 	%r23, %r38, 3;
	st.global.u32 	[%rd4+8], %r23;
	mov.f32 	%f36, %f7;
$L__BB1_9:
	ld.global.f32 	%f9, [%rd3+12];
	setp.geu.f32 	%p6, %f9, %f36;
	@%p6 bra 	$L__BB1_11;
	add.s32 	%r24, %r38, 4;
	st.global.u32 	[%rd4+12], %r24;
	mov.f32 	%f36, %f9;
$L__BB1_11:
	ld.global.f32 	%f11, [%rd3+16];
	setp.geu.f32 	%p7, %f11, %f36;
	@%p7 bra 	$L__BB1_13;
	add.s32 	%r25, %r38, 5;
	st.global.u32 	[%rd4+16], %r25;
	mov.f32 	%f36, %f11;
$L__BB1_13:
	ld.global.f32 	%f13, [%rd3+20];
	setp.geu.f32 	%p8, %f13, %f36;
	@%p8 bra 	$L__BB1_15;
	add.s32 	%r26, %r38, 6;
	st.global.u32 	[%rd4+20], %r26;
	mov.f32 	%f36, %f13;
$L__BB1_15:
	ld.global.f32 	%f15, [%rd3+24];
	setp.geu.f32 	%p9, %f15, %f36;
	@%p9 bra 	$L__BB1_17;
	add.s32 	%r27, %r38, 7;
	st.global.u32 	[%rd4+24], %r27;
	mov.f32 	%f36, %f15;
$L__BB1_17:
	ld.global.f32 	%f17, [%rd3+28];
	setp.geu.f32 	%p10, %f17, %f36;
	@%p10 bra 	$L__BB1_19;
	add.s32 	%r28, %r38, 8;
	st.global.u32 	[%rd4+28], %r28;
	mov.f32 	%f36, %f17;
$L__BB1_19:
	add.s32 	%r40, %r38, 8;
	add.s32 	%r29, %r38, 7;
	setp.ne.s32 	%p11, %r29, %r3;
	mov.u32 	%r38, %r40;
	@%p11 bra 	$L__BB1_3;
$L__BB1_20:
	setp.eq.s32 	%p12, %r2, 0;
	@%p12 bra 	$L__BB1_41;
	and.b32  	%r8, %r1, 3;
	setp.lt.u32 	%p13, %r2, 4;
	@%p13 bra 	$L__BB1_31;
	add.s32 	%r9, %r40, %r16;
	mul.wide.u32 	%rd17, %r9, 4;
	add.s64 	%rd18, %rd2, %rd17;
	ld.global.f32 	%f20, [%rd18];
	setp.geu.f32 	%p14, %f20, %f36;
	@%p14 bra 	$L__BB1_24;
	add.s32 	%r30, %r40, 1;
	add.s64 	%rd20, %rd1, %rd17;
	st.global.u32 	[%rd20], %r30;
	mov.f32 	%f36, %f20;
$L__BB1_24:
	cvt.u64.u32 	%rd21, %r16;
	cvt.u64.u32 	%rd22, %r40;
	add.s64 	%rd23, %rd22, %rd21;
	shl.b64 	%rd24, %rd23, 2;
	add.s64 	%rd5, %rd2, %rd24;
	ld.global.f32 	%f22, [%rd5+4];
	setp.geu.f32 	%p15, %f22, %f36;
	add.s64 	%rd6, %rd1, %rd24;
	@%p15 bra 	$L__BB1_26;
	add.s32 	%r31, %r40, 2;
	st.global.u32 	[%rd6+4], %r31;
	mov.f32 	%f36, %f22;
$L__BB1_26:
	ld.global.f32 	%f24, [%rd5+8];
	setp.geu.f32 	%p16, %f24, %f36;
	@%p16 bra 	$L__BB1_28;
	add.s32 	%r32, %r40, 3;
	st.global.u32 	[%rd6+8], %r32;
	mov.f32 	%f36, %f24;
$L__BB1_28:
	ld.global.f32 	%f26, [%rd5+12];
	setp.geu.f32 	%p17, %f26, %f36;
	@%p17 bra 	$L__BB1_30;
	add.s32 	%r33, %r40, 4;
	st.global.u32 	[%rd6+12], %r33;
	mov.f32 	%f36, %f26;
$L__BB1_30:
	add.s32 	%r40, %r40, 4;
$L__BB1_31:
	setp.eq.s32 	%p18, %r8, 0;
	@%p18 bra 	$L__BB1_41;
	setp.eq.s32 	%p19, %r8, 1;
	@%p19 bra 	$L__BB1_38;
	add.s32 	%r12, %r40, %r16;
	mul.wide.u32 	%rd25, %r12, 4;
	add.s64 	%rd26, %rd2, %rd25;
	ld.global.f32 	%f29, [%rd26];
	setp.geu.f32 	%p20, %f29, %f36;
	@%p20 bra 	$L__BB1_35;
	add.s32 	%r34, %r40, 1;
	add.s64 	%rd28, %rd1, %rd25;
	st.global.u32 	[%rd28], %r34;
	mov.f32 	%f36, %f29;
$L__BB1_35:
	cvt.u64.u32 	%rd29, %r16;
	cvt.u64.u32 	%rd30, %r40;
	add.s64 	%rd7, %rd30, %rd29;
	shl.b64 	%rd31, %rd7, 2;
	add.s64 	%rd32, %rd2, %rd31;
	ld.global.f32 	%f31, [%rd32+4];
	setp.geu.f32 	%p21, %f31, %f36;
	@%p21 bra 	$L__BB1_37;
	add.s32 	%r35, %r40, 2;
	add.s64 	%rd34, %rd1, %rd31;
	st.global.u32 	[%rd34+4], %r35;
	mov.f32 	%f36, %f31;
$L__BB1_37:
	add.s32 	%r40, %r40, 2;
$L__BB1_38:
	and.b32  	%r36, %r1, 1;
	setp.eq.b32 	%p22, %r36, 1;
	not.pred 	%p23, %p22;
	@%p23 bra 	$L__BB1_41;
	add.s32 	%r15, %r40, %r16;
	mul.wide.u32 	%rd35, %r15, 4;
	add.s64 	%rd36, %rd2, %rd35;
	ld.global.f32 	%f34, [%rd36];
	setp.geu.f32 	%p24, %f34, %f36;
	@%p24 bra 	$L__BB1_41;
	add.s32 	%r37, %r40, 1;
	add.s64 	%rd38, %rd1, %rd35;
	st.global.u32 	[%rd38], %r37;
$L__BB1_41:
	ret;

}
	// .globl	_Z5clearPfS_PiS0_
.visible .entry _Z5clearPfS_PiS0_(
	.param .u64 .ptr .align 1 _Z5clearPfS_PiS0__param_0,
	.param .u64 .ptr .align 1 _Z5clearPfS_PiS0__param_1,
	.param .u64 .ptr .align 1 _Z5clearPfS_PiS0__param_2,
	.param .u64 .ptr .align 1 _Z5clearPfS_PiS0__param_3
)
{
	.reg .b32 	%r<3>;
	.reg .b64 	%rd<14>;

	ld.param.u64 	%rd1, [_Z5clearPfS_PiS0__param_0];
	ld.param.u64 	%rd2, [_Z5clearPfS_PiS0__param_1];
	ld.param.u64 	%rd3, [_Z5clearPfS_PiS0__param_2];
	ld.param.u64 	%rd4, [_Z5clearPfS_PiS0__param_3];
	cvta.to.global.u64 	%rd5, %rd4;
	cvta.to.global.u64 	%rd6, %rd3;
	cvta.to.global.u64 	%rd7, %rd2;
	cvta.to.global.u64 	%rd8, %rd1;
	mov.u32 	%r1, %tid.x;
	mul.wide.u32 	%rd9, %r1, 4;
	add.s64 	%rd10, %rd8, %rd9;
	mov.b32 	%r2, 0;
	st.global.u32 	[%rd10], %r2;
	add.s64 	%rd11, %rd7, %rd9;
	st.global.u32 	[%rd11], %r2;
	add.s64 	%rd12, %rd6, %rd9;
	st.global.u32 	[%rd12], %r2;
	add.s64 	%rd13, %rd5, %rd9;
	st.global.u32 	[%rd13], %r2;
	ret;

}
	// .globl	_Z14recenter_step1PfS_PiS0_S_S_S0_i
.visible .entry _Z14recenter_step1PfS_PiS0_S_S_S0_i(
	.param .u64 .ptr .align 1 _Z14recenter_step1PfS_PiS0_S_S_S0_i_param_0,
	.param .u64 .ptr .align 1 _Z14recenter_step1PfS_PiS0_S_S_S0_i_param_1,
	.param .u64 .ptr .align 1 _Z14recenter_step1PfS_PiS0_S_S_S0_i_param_2,
	.param .u64 .ptr .align 1 _Z14recenter_step1PfS_PiS0_S_S_S0_i_param_3,
	.param .u64 .ptr .align 1 _Z14recenter_step1PfS_PiS0_S_S_S0_i_param_4,
	.param .u64 .ptr .align 1 _Z14recenter_step1PfS_PiS0_S_S_S0_i_param_5,
	.param .u64 .ptr .align 1 _Z14recenter_step1PfS_PiS0_S_S_S0_i_param_6,
	.param .u32 _Z14recenter_step1PfS_PiS0_S_S_S0_i_param_7
)
{
	.reg .pred 	%p<25>;
	.reg .b32 	%r<96>;
	.reg .b32 	%f<91>;
	.reg .b64 	%rd<45>;

	ld.param.u64 	%rd23, [_Z14recenter_step1PfS_PiS0_S_S_S0_i_param_0];
	ld.param.u64 	%rd24, [_Z14recenter_step1PfS_PiS0_S_S_S0_i_param_1];
	ld.param.u64 	%rd25, [_Z14recenter_step1PfS_PiS0_S_S_S0_i_param_2];
	ld.param.u64 	%rd26, [_Z14recenter_step1PfS_PiS0_S_S_S0_i_param_3];
	ld.param.u64 	%rd27, [_Z14recenter_step1PfS_PiS0_S_S_S0_i_param_4];
	ld.param.u64 	%rd28, [_Z14recenter_step1PfS_PiS0_S_S_S0_i_param_5];
	ld.param.u64 	%rd29, [_Z14recenter_step1PfS_PiS0_S_S_S0_i_param_6];
	ld.param.u32 	%r13, [_Z14recenter_step1PfS_PiS0_S_S_S0_i_param_7];
	cvta.to.global.u64 	%rd1, %rd28;
	cvta.to.global.u64 	%rd2, %rd27;
	cvta.to.global.u64 	%rd3, %rd29;
	setp.lt.s32 	%p1, %r13, 1;
	@%p1 bra 	$L__BB3_41;
	mov.u32 	%r15, %tid.x;
	cvta.to.global.u64 	%rd30, %rd23;
	cvta.to.global.u64 	%rd31, %rd24;
	cvta.to.global.u64 	%rd32, %rd25;
	cvta.to.global.u64 	%rd33, %rd26;
	add.s32 	%r1, %r15, 1;
	mul.wide.u32 	%rd34, %r15, 4;
	add.s64 	%rd4, %rd30, %rd34;
	add.s64 	%rd5, %rd31, %rd34;
	add.s64 	%rd6, %rd32, %rd34;
	add.s64 	%rd7, %rd33, %rd34;
	and.b32  	%r2, %r13, 7;
	setp.lt.u32 	%p2, %r13, 8;
	mov.b32 	%r94, 0;
	@%p2 bra 	$L__BB3_20;
	and.b32  	%r94, %r13, 2147483640;
	neg.s32 	%r92, %r94;
	add.s64 	%rd44, %rd3, 16;
	add.s64 	%rd43, %rd2, 16;
	add.s64 	%rd42, %rd1, 16;
$L__BB3_3:
	.pragma "nounroll";
	ld.global.u32 	%r16, [%rd44+-16];
	setp.ne.s32 	%p3, %r16, %r1;
	@%p3 bra 	$L__BB3_5;
	ld.global.f32 	%f1, [%rd43+-16];
	ld.global.f32 	%f2, [%rd4];
	add.f32 	%f3, %f1, %f2;
	st.global.f32 	[%rd4], %f3;
	ld.global.f32 	%f4, [%rd42+-16];
	ld.global.f32 	%f5, [%rd5];
	add.f32 	%f6, %f4, %f5;
	st.global.f32 	[%rd5], %f6;
	ld.global.u32 	%r17, [%rd6];
	add.s32 	%r18, %r17, 1;
	st.global.u32 	[%rd6], %r18;
	ld.global.u32 	%r19, [%rd7];
	add.s32 	%r20, %r19, 1;
	st.global.u32 	[%rd7], %r20;
$L__BB3_5:
	ld.global.u32 	%r21, [%rd44+-12];
	setp.ne.s32 	%p4, %r21, %r1;
	@%p4 bra 	$L__BB3_7;
	ld.global.f32 	%f7, [%rd43+-12];
	ld.global.f32 	%f8, [%rd4];
	add.f32 	%f9, %f7, %f8;
	st.global.f32 	[%rd4], %f9;
	ld.global.f32 	%f10, [%rd42+-12];
	ld.global.f32 	%f11, [%rd5];
	add.f32 	%f12, %f10, %f11;
	st.global.f32 	[%rd5], %f12;
	ld.global.u32 	%r22, [%rd6];
	add.s32 	%r23, %r22, 1;
	st.global.u32 	[%rd6], %r23;
	ld.global.u32 	%r24, [%rd7];
	add.s32 	%r25, %r24, 1;
	st.global.u32 	[%rd7], %r25;
$L__BB3_7:
	ld.global.u32 	%r26, [%rd44+-8];
	setp.ne.s32 	%p5, %r26, %r1;
	@%p5 bra 	$L__BB3_9;
	ld.global.f32 	%f13, [%rd43+-8];
	ld.global.f32 	%f14, [%rd4];
	add.f32 	%f15, %f13, %f14;
	st.global.f32 	[%rd4], %f15;
	ld.global.f32 	%f16, [%rd42+-8];
	ld.global.f32 	%f17, [%rd5];
	add.f32 	%f18, %f16, %f17;
	st.global.f32 	[%rd5], %f18;
	ld.global.u32 	%r27, [%rd6];
	add.s32 	%r28, %r27, 1;
	st.global.u32 	[%rd6], %r28;
	ld.global.u32 	%r29, [%rd7];
	add.s32 	%r30, %r29, 1;
	st.global.u32 	[%rd7], %r30;
$L__BB3_9:
	ld.global.u32 	%r31, [%rd44+-4];
	setp.ne.s32 	%p6, %r31, %r1;
	@%p6 bra 	$L__BB3_11;
	ld.global.f32 	%f19, [%rd43+-4];
	ld.global.f32 	%f20, [%rd4];
	add.f32 	%f21, %f19, %f20;
	st.global.f32 	[%rd4], %f21;
	ld.global.f32 	%f22, [%rd42+-4];
	ld.global.f32 	%f23, [%rd5];
	add.f32 	%f24, %f22, %f23;
	st.global.f32 	[%rd5], %f24;
	ld.global.u32 	%r32, [%rd6];
	add.s32 	%r33, %r32, 1;
	st.global.u32 	[%rd6], %r33;
	ld.global.u32 	%r34, [%rd7];
	add.s32 	%r35, %r34, 1;
	st.global.u32 	[%rd7], %r35;
$L__BB3_11:
	ld.global.u32 	%r36, [%rd44];
	setp.ne.s32 	%p7, %r36, %r1;
	@%p7 bra 	$L__BB3_13;
	ld.global.f32 	%f25, [%rd43];
	ld.global.f32 	%f26, [%rd4];
	add.f32 	%f27, %f25, %f26;
	st.global.f32 	[%rd4], %f27;
	ld.global.f32 	%f28, [%rd42];
	ld.global.f32 	%f29, [%rd5];
	add.f32 	%f30, %f28, %f29;
	st.global.f32 	[%rd5], %f30;
	ld.global.u32 	%r37, [%rd6];
	add.s32 	%r38, %r37, 1;
	st.global.u32 	[%rd6], %r38;
	ld.global.u32 	%r39, [%rd7];
	add.s32 	%r40, %r39, 1;
	st.global.u32 	[%rd7], %r40;
$L__BB3_13:
	ld.global.u32 	%r41, [%rd44+4];
	setp.ne.s32 	%p8, %r41, %r1;
	@%p8 bra 	$L__BB3_15;
	ld.global.f32 	%f31, [%rd43+4];
	ld.global.f32 	%f32, [%rd4];
	add.f32 	%f33, %f31, %f32;
	st.global.f32 	[%rd4], %f33;
	ld.global.f32 	%f34, [%rd42+4];
	ld.global.f32 	%f35, [%rd5];
	add.f32 	%f36, %f34, %f35;
	st.global.f32 	[%rd5], %f36;
	ld.global.u32 	%r42, [%rd6];
	add.s32 	%r43, %r42, 1;
	st.global.u32 	[%rd6], %r43;
	ld.global.u32 	%r44, [%rd7];
	add.s32 	%r45, %r44, 1;
	st.global.u32 	[%rd7], %r45;
$L__BB3_15:
	ld.global.u32 	%r46, [%rd44+8];
	setp.ne.s32 	%p9, %r46, %r1;
	@%p9 bra 	$L__BB3_17;
	ld.global.f32 	%f37, [%rd43+8];
	ld.global.f32 	%f38, [%rd4];
	add.f32 	%f39, %f37, %f38;
	st.global.f32 	[%rd4], %f39;
	ld.global.f32 	%f40, [%rd42+8];
	ld.global.f32 	%f41, [%rd5];
	add.f32 	%f42, %f40, %f41;
	st.global.f32 	[%rd5], %f42;
	ld.global.u32 	%r47, [%rd6];
	add.s32 	%r48, %r47, 1;
	st.global.u32 	[%rd6], %r48;
	ld.global.u32 	%r49, [%rd7];
	add.s32 	%r50, %r49, 1;
	st.global.u32 	[%rd7], %r50;
$L__BB3_17:
	ld.global.u32 	%r51, [%rd44+12];
	setp.ne.s32 	%p10, %r51, %r1;
	@%p10 bra 	$L__BB3_19;
	ld.global.f32 	%f43, [%rd43+12];
	ld.global.f32 	%f44, [%rd4];
	add.f32 	%f45, %f43, %f44;
	st.global.f32 	[%rd4], %f45;
	ld.global.f32 	%f46, [%rd42+12];
	ld.global.f32 	%f47, [%rd5];
	add.f32 	%f48, %f46, %f47;
	st.global.f32 	[%rd5], %f48;
	ld.global.u32 	%r52, [%rd6];
	add.s32 	%r53, %r52, 1;
	st.global.u32 	[%rd6], %r53;
	ld.global.u32 	%r54, [%rd7];
	add.s32 	%r55, %r54, 1;
	st.global.u32 	[%rd7], %r55;
$L__BB3_19:
	add.s32 	%r92, %r92, 8;
	add.s64 	%rd44, %rd44, 32;
	add.s64 	%rd43, %rd43, 32;
	add.s64 	%rd42, %rd42, 32;
	setp.ne.s32 	%p11, %r92, 0;
	@%p11 bra 	$L__BB3_3;
$L__BB3_20:
	setp.eq.s32 	%p12, %r2, 0;
	@%p12 bra 	$L__BB3_41;
	and.b32  	%r8, %r13, 3;
	setp.lt.u32 	%p13, %r2, 4;
	@%p13 bra 	$L__BB3_31;
	mul.wide.u32 	%rd35, %r94, 4;
	add.s64 	%rd17, %rd3, %rd35;
	ld.global.u32 	%r56, [%rd17];
	setp.ne.s32 	%p14, %r56, %r1;
	add.s64 	%rd18, %rd2, %rd35;
	add.s64 	%rd19, %rd1, %rd35;
	@%p14 bra 	$L__BB3_24;
	ld.global.f32 	%f49, [%rd18];
	ld.global.f32 	%f50, [%rd4];
	add.f32 	%f51, %f49, %f50;
	st.global.f32 	[%rd4], %f51;
	ld.global.f32 	%f52, [%rd19];
	ld.global.f32 	%f53, [%rd5];
	add.f32 	%f54, %f52, %f53;
	st.global.f32 	[%rd5], %f54;
	ld.global.u32 	%r57, [%rd6];
	add.s32 	%r58, %r57, 1;
	st.global.u32 	[%rd6], %r58;
	ld.global.u32 	%r59, [%rd7];
	add.s32 	%r60, %r59, 1;
	st.global.u32 	[%rd7], %r60;
$L__BB3_24:
	ld.global.u32 	%r61, [%rd17+4];
	setp.ne.s32 	%p15, %r61, %r1;
	@%p15 bra 	$L__BB3_26;
	ld.global.f32 	%f55, [%rd18+4];
	ld.global.f32 	%f56, [%rd4];
	add.f32 	%f57, %f55, %f56;
	st.global.f32 	[%rd4], %f57;
	ld.global.f32 	%f58, [%rd19+4];
	ld.global.f32 	%f59, [%rd5];
	add.f32 	%f60, %f58, %f59;
	st.global.f32 	[%rd5], %f60;
	ld.global.u32 	%r62, [%rd6];
	add.s32 	%r63, %r62, 1;
	st.global.u32 	[%rd6], %r63;
	ld.global.u32 	%r64, [%rd7];
	add.s32 	%r65, %r64, 1;
	st.global.u32 	[%rd7], %r65;
$L__BB3_26:
	ld.global.u32 	%r66, [%rd17+8];
	setp.ne.s32 	%p16, %r66, %r1;
	@%p16 bra 	$L__BB3_28;
	ld.global.f32 	%f61, [%rd18+8];
	ld.global.f32 	%f62, [%rd4];
	add.f32 	%f63, %f61, %f62;
	st.global.f32 	[%rd4], %f63;
	ld.global.f32 	%f64, [%rd19+8];
	ld.global.f32 	%f65, [%rd5];
	add.f32 	%f66, %f64, %f65;
	st.global.f32 	[%rd5], %f66;
	ld.global.u32 	%r67, [%rd6];
	add.s32 	%r68, %r67, 1;
	st.global.u32 	[%rd6], %r68;
	ld.global.u32 	%r69, [%rd7];
	add.s32 	%r70, %r69, 1;
	st.global.u32 	[%rd7], %r70;
$L__BB3_28:
	ld.global.u32 	%r71, [%rd17+12];
	setp.ne.s32 	%p17, %r71, %r1;
	@%p17 bra 	$L__BB3_30;
	ld.global.f32 	%f67, [%rd18+12];
	ld.global.f32 	%f68, [%rd4];
	add.f32 	%f69, %f67, %f68;
	st.global.f32 	[%rd4], %f69;
	ld.global.f32 	%f70, [%rd19+12];
	ld.global.f32 	%f71, [%rd5];
	add.f32 	%f72, %f70, %f71;
	st.global.f32 	[%rd5], %f72;
	ld.global.u32 	%r72, [%rd6];
	add.s32 	%r73, %r72, 1;
	st.global.u32 	[%rd6], %r73;
	ld.global.u32 	%r74, [%rd7];
	add.s32 	%r75, %r74, 1;
	st.global.u32 	[%rd7], %r75;
$L__BB3_30:
	add.s32 	%r94, %r94, 4;
$L__BB3_31:
	setp.eq.s32 	%p18, %r8, 0;
	@%p18 bra 	$L__BB3_41;
	setp.eq.s32 	%p19, %r8, 1;
	@%p19 bra 	$L__BB3_38;
	mul.wide.u32 	%rd36, %r94, 4;
	add.s64 	%rd20, %rd3, %rd36;
	ld.global.u32 	%r76, [%rd20];
	setp.ne.s32 	%p20, %r76, %r1;
	add.s64 	%rd21, %rd2, %rd36;
	add.s64 	%rd22, %rd1, %rd36;
	@%p20 bra 	$L__BB3_35;
	ld.global.f32 	%f73, [%rd21];
	ld.global.f32 	%f74, [%rd4];
	add.f32 	%f75, %f73, %f74;
	st.global.f32 	[%rd4], %f75;
	ld.global.f32 	%f76, [%rd22];
	ld.global.f32 	%f77, [%rd5];
	add.f32 	%f78, %f76, %f77;
	st.global.f32 	[%rd5], %f78;
	ld.global.u32 	%r77, [%rd6];
	add.s32 	%r78, %r77, 1;
	st.global.u32 	[%rd6], %r78;
	ld.global.u32 	%r79, [%rd7];
	add.s32 	%r80, %r79, 1;
	st.global.u32 	[%rd7], %r80;
$L__BB3_35:
	ld.global.u32 	%r81, [%rd20+4];
	setp.ne.s32 	%p21, %r81, %r1;
	@%p21 bra 	$L__BB3_37;
	ld.global.f32 	%f79, [%rd21+4];
	ld.global.f32 	%f80, [%rd4];
	add.f32 	%f81, %f79, %f80;
	st.global.f32 	[%rd4], %f81;
	ld.global.f32 	%f82, [%rd22+4];
	ld.global.f32 	%f83, [%rd5];
	add.f32 	%f84, %f82, %f83;
	st.global.f32 	[%rd5], %f84;
	ld.global.u32 	%r82, [%rd6];
	add.s32 	%r83, %r82, 1;
	st.global.u32 	[%rd6], %r83;
	ld.global.u32 	%r84, [%rd7];
	add.s32 	%r85, %r84, 1;
	st.global.u32 	[%rd7], %r85;
$L__BB3_37:
	add.s32 	%r94, %r94, 2;
$L__BB3_38:
	and.b32  	%r86, %r13, 1;
	setp.eq.b32 	%p22, %r86, 1;
	not.pred 	%p23, %p22;
	@%p23 bra 	$L__BB3_41;
	mul.wide.u32 	%rd37, %r94, 4;
	add.s64 	%rd38, %rd3, %rd37;
	ld.global.u32 	%r87, [%rd38];
	setp.ne.s32 	%p24, %r87, %r1;
	@%p24 bra 	$L__BB3_41;
	add.s64 	%rd40, %rd2, %rd37;
	ld.global.f32 	%f85, [%rd40];
	ld.global.f32 	%f86, [%rd4];
	add.f32 	%f87, %f85, %f86;
	st.global.f32 	[%rd4], %f87;
	add.s64 	%rd41, %rd1, %rd37;
	ld.global.f32 	%f88, [%rd41];
	ld.global.f32 	%f89, [%rd5];
	add.f32 	%f90, %f88, %f89;
	st.global.f32 	[%rd5], %f90;
	ld.global.u32 	%r88, [%rd6];
	add.s32 	%r89, %r88, 1;
	st.global.u32 	[%rd6], %r89;
	ld.global.u32 	%r90, [%rd7];
	add.s32 	%r91, %r90, 1;
	st.global.u32 	[%rd7], %r91;
$L__BB3_41:
	ret;

}
	// .globl	_Z14recenter_step2PfS_S_S_PiS0_
.visible .entry _Z14recenter_step2PfS_S_S_PiS0_(
	.param .u64 .ptr .align 1 _Z14recenter_step2PfS_S_S_PiS0__param_0,
	.param .u64 .ptr .align 1 _Z14recenter_step2PfS_S_S_PiS0__param_1,
	.param .u64 .ptr .align 1 _Z14recenter_step2PfS_S_S_PiS0__param_2,
	.param .u64 .ptr .align 1 _Z14recenter_step2PfS_S_S_PiS0__param_3,
	.param .u64 .ptr .align 1 _Z14recenter_step2PfS_S_S_PiS0__param_4,
	.param .u64 .ptr .align 1 _Z14recenter_step2PfS_S_S_PiS0__param_5
)
{
	.reg .b32 	%r<4>;
	.reg .b32 	%f<7>;
	.reg .b64 	%rd<20>;

	ld.param.u64 	%rd1, [_Z14recenter_step2PfS_S_S_PiS0__param_0];
	ld.param.u64 	%rd2, [_Z14recenter_step2PfS_S_S_PiS0__param_1];
	ld.param.u64 	%rd3, [_Z14recenter_step2PfS_S_S_PiS0__param_2];
	ld.param.u64 	%rd4, [_Z14recenter_step2PfS_S_S_PiS0__param_3];
	ld.param.u64 	%rd5, [_Z14recenter_step2PfS_S_S_PiS0__param_4];
	ld.param.u64 	%rd6, [_Z14recenter_step2PfS_S_S_PiS0__param_5];
	cvta.to.global.u64 	%rd7, %rd2;
	cvta.to.global.u64 	%rd8, %rd6;
	cvta.to.global.u64 	%rd9, %rd4;
	cvta.to.global.u64 	%rd10, %rd1;
	cvta.to.global.u64 	%rd11, %rd5;
	cvta.to.global.u64 	%rd12, %rd3;
	mov.u32 	%r1, %tid.x;
	mul.wide.u32 	%rd13, %r1, 4;
	add.s64 	%rd14, %rd12, %rd13;
	ld.global.f32 	%f1, [%rd14];
	add.s64 	%rd15, %rd11, %rd13;
	ld.global.u32 	%r2, [%rd15];
	cvt.rn.f32.s32 	%f2, %r2;
	div.rn.f32 	%f3, %f1, %f2;
	add.s64 	%rd16, %rd10, %rd13;
	st.global.f32 	[%rd16], %f3;
	add.s64 	%rd17, %rd9, %rd13;
	ld.global.f32 	%f4, [%rd17];
	add.s64 	%rd18, %rd8, %rd13;
	ld.global.u32 	%r3, [%rd18];
	cvt.rn.f32.s32 	%f5, %r3;
	div.rn.f32 	%f6, %f4, %f5;
	add.s64 	%rd19, %rd7, %rd13;
	st.global.f32 	[%rd19], %f6;
	ret;

}


// ===== COMPILED SASS (sm_100) =====

	.target	sm_100

	.elftype	@"ET_EXEC"


//--------------------- .note.nv.tkinfo           --------------------------
	.section	.note.nv.tkinfo,"",@"SHT_NOTE"
	.sectionflags	@"SHF_NOTE_NV_TKINFO"
	.tkinfo
        /*0018*/ 	.word	0x00000002
        /*0030*/ 	.string	""
        /*0030*/ 	.string	"ptxas"
        /*0030*/ 	.string	"Cuda compilation tools, release 13.0, V13.0.88"
        /*0030*/ 	.string	"Build cuda_13.0.r13.0/compiler.36424714_0"
        /*0030*/ 	.string	"-arch sm_100 -m 64 "



//--------------------- .note.nv.cuinfo           --------------------------
	.section	.note.nv.cuinfo,"",@"SHT_NOTE"
	.sectionflags	@"SHF_NOTE_NV_CUINFO"
        /*0018*/ 	.short	0x0002
        /*001a*/ 	.short	0x0064
        /*001c*/ 	.short	0x0082
	.zero		2


//--------------------- .nv.info                  --------------------------
	.section	.nv.info,"",@"SHT_CUDA_INFO"
	.align	4


	//----- nvinfo : EIATTR_REGCOUNT
	.align		4
        /*0000*/ 	.byte	0x04, 0x2f
        /*0002*/ 	.short	(.L_1 - .L_0)
	.align		4
.L_0:
        /*0004*/ 	.word	index@(_Z7get_dstPfS_S_S_S_)
        /*0008*/ 	.word	0x00000014


	//----- nvinfo : EIATTR_FRAME_SIZE
	.align		4
.L_1:
        /*000c*/ 	.byte	0x04, 0x11
        /*000e*/ 	.short	(.L_3 - .L_2)
	.align		4
.L_2:
        /*0010*/ 	.word	index@(_Z7get_dstPfS_S_S_S_)
        /*0014*/ 	.word	0x00000000


	//----- nvinfo : EIATTR_REGCOUNT
	.align		4
.L_3:
        /*0018*/ 	.byte	0x04, 0x2f
        /*001a*/ 	.short	(.L_5 - .L_4)
	.align		4
.L_4:
        /*001c*/ 	.word	index@(_Z7regroupPiPfi)
        /*0020*/ 	.word	0x00000018


	//----- nvinfo : EIATTR_FRAME_SIZE
	.align		4
.L_5:
        /*0024*/ 	.byte	0x04, 0x11
        /*0026*/ 	.short	(.L_7 - .L_6)
	.align		4
.L_6:
        /*0028*/ 	.word	index@(_Z7regroupPiPfi)
        /*002c*/ 	.word	0x00000000


	//----- nvinfo : EIATTR_REGCOUNT
	.align		4
.L_7:
        /*0030*/ 	.byte	0x04, 0x2f
        /*0032*/ 	.short	(.L_9 - .L_8)
	.align		4
.L_8:
        /*0034*/ 	.word	index@(_Z5clearPfS_PiS0_)
        /*0038*/ 	.word	0x0000000e


	//----- nvinfo : EIATTR_FRAME_SIZE
	.align		4
.L_9:
        /*003c*/ 	.byte	0x04, 0x11
        /*003e*/ 	.short	(.L_11 - .L_10)
	.align		4
.L_10:
        /*0040*/ 	.word	index@(_Z5clearPfS_PiS0_)
        /*0044*/ 	.word	0x00000000


	//----- nvinfo : EIATTR_REGCOUNT
	.align		4
.L_11:
        /*0048*/ 	.byte	0x04, 0x2f
        /*004a*/ 	.short	(.L_13 - .L_12)
	.align		4
.L_12:
        /*004c*/ 	.word	index@(_Z14recenter_step1PfS_PiS0_S_S_S0_i)
        /*0050*/ 	.word	0x0000001c


	//----- nvinfo : EIATTR_FRAME_SIZE
	.align		4
.L_13:
        /*0054*/ 	.byte	0x04, 0x11
        /*0056*/ 	.short	(.L_15 - .L_14)
	.align		4
.L_14:
        /*0058*/ 	.word	index@(_Z14recenter_step1PfS_PiS0_S_S_S0_i)
        /*005c*/ 	.word	0x00000000


	//----- nvinfo : EIATTR_REGCOUNT
	.align		4
.L_15:
        /*0060*/ 	.byte	0x04, 0x2f
        /*0062*/ 	.short	(.L_17 - .L_16)
	.align		4
.L_16:
        /*0064*/ 	.word	index@(_Z14recenter_step2PfS_S_S_PiS0_)
        /*0068*/ 	.word	0x00000010


	//----- nvinfo : EIATTR_FRAME_SIZE
	.align		4
.L_17:
        /*006c*/ 	.byte	0x04, 0x11
        /*006e*/ 	.short	(.L_19 - .L_18)
	.align		4
.L_18:
        /*0070*/ 	.word	index@($__internal_0_$__cuda_sm3x_div_rn_noftz_f32_slowpath)
        /*0074*/ 	.word	0x00000000


	//----- nvinfo : EIATTR_FRAME_SIZE
	.align		4
.L_19:
        /*0078*/ 	.byte	0x04, 0x11
        /*007a*/ 	.short	(.L_21 - .L_20)
	.align		4
.L_20:
        /*007c*/ 	.word	index@(_Z14recenter_step2PfS_S_S_PiS0_)
        /*0080*/ 	.word	0x00000000


	//----- nvinfo : EIATTR_MIN_STACK_SIZE
	.align		4
.L_21:
        /*0084*/ 	.byte	0x04, 0x12
        /*0086*/ 	.short	(.L_23 - .L_22)
	.align		4
.L_22:
        /*0088*/ 	.word	index@(_Z14recenter_step2PfS_S_S_PiS0_)
        /*008c*/ 	.word	0x00000000


	//----- nvinfo : EIATTR_MIN_STACK_SIZE
	.align		4
.L_23:
        /*0090*/ 	.byte	0x04, 0x12
        /*0092*/ 	.short	(.L_25 - .L_24)
	.align		4
.L_24:
        /*0094*/ 	.word	index@(_Z14recenter_step1PfS_PiS0_S_S_S0_i)
        /*0098*/ 	.word	0x00000000


	//----- nvinfo : EIATTR_MIN_STACK_SIZE
	.align		4
.L_25:
        /*009c*/ 	.byte	0x04, 0x12
        /*009e*/ 	.short	(.L_27 - .L_26)
	.align		4
.L_26:
        /*00a0*/ 	.word	index@(_Z5clearPfS_PiS0_)
        /*00a4*/ 	.word	0x00000000


	//----- nvinfo : EIATTR_MIN_STACK_SIZE
	.align		4
.L_27:
        /*00a8*/ 	.byte	0x04, 0x12
        /*00aa*/ 	.short	(.L_29 - .L_28)
	.align		4
.L_28:
        /*00ac*/ 	.word	index@(_Z7regroupPiPfi)
        /*00b0*/ 	.word	0x00000000


	//----- nvinfo : EIATTR_MIN_STACK_SIZE
	.align		4
.L_29:
        /*00b4*/ 	.byte	0x04, 0x12
        /*00b6*/ 	.short	(.L_31 - .L_30)
	.align		4
.L_30:
        /*00b8*/ 	.word	index@(_Z7get_dstPfS_S_S_S_)
        /*00bc*/ 	.word	0x00000000
.L_31:


//--------------------- .nv.compat                --------------------------
	.section	.nv.compat,"",@"SHT_CUDA_COMPAT_INFO"
	.align	4
        /*0000*/ 	.byte	0x02, 0x09, 0x00, 0x00, 0x02, 0x02, 0x01, 0x00, 0x02, 0x05, 0x05, 0x00, 0x03, 0x07, 0x01, 0x01
        /*0010*/ 	.byte	0x02, 0x03, 0x00, 0x00, 0x02, 0x06, 0x01, 0x00, 0x04, 0x0b, 0x08, 0x00, 0x01, 0x00, 0x00, 0x00
        /*0020*/ 	.byte	0x00, 0x00, 0x00, 0x00


//--------------------- .nv.info._Z14recenter_step2PfS_S_S_PiS0_ --------------------------
	.section	.nv.info._Z14recenter_step2PfS_S_S_PiS0_,"",@"SHT_CUDA_INFO"
	.sectionflags	@""
	.align	4


	//----- nvinfo : EIATTR_CUDA_API_VERSION
	.align		4
        /*0000*/ 	.byte	0x04, 0x37
        /*0002*/ 	.short	(.L_33 - .L_32)
.L_32:
        /*0004*/ 	.word	0x00000082


	//----- nvinfo : EIATTR_KPARAM_INFO
	.align		4
.L_33:
        /*0008*/ 	.byte	0x04, 0x17
        /*000a*/ 	.short	(.L_35 - .L_34)
.L_34:
        /*000c*/ 	.word	0x00000000
        /*0010*/ 	.short	0x0005
        /*0012*/ 	.short	0x0028
        /*0014*/ 	.byte	0x00, 0xf5, 0x21, 0x00


	//----- nvinfo : EIATTR_KPARAM_INFO
	.align		4
.L_35:
        /*0018*/ 	.byte	0x04, 0x17
        /*001a*/ 	.short	(.L_37 - .L_36)
.L_36:
        /*001c*/ 	.word	0x00000000
        /*0020*/ 	.short	0x0004
        /*0022*/ 	.short	0x0020
        /*0024*/ 	.byte	0x00, 0xf5, 0x21, 0x00


	//----- nvinfo : EIATTR_KPARAM_INFO
	.align		4
.L_37:
        /*0028*/ 	.byte	0x04, 0x17
        /*002a*/ 	.short	(.L_39 - .L_38)
.L_38:
        /*002c*/ 	.word	0x00000000
        /*0030*/ 	.short	0x0003
        /*0032*/ 	.short	0x0018
        /*0034*/ 	.byte	0x00, 0xf5, 0x21, 0x00


	//----- nvinfo : EIATTR_KPARAM_INFO
	.align		4
.L_39:
        /*0038*/ 	.byte	0x04, 0x17
        /*003a*/ 	.short	(.L_41 - .L_40)
.L_40:
        /*003c*/ 	.word	0x00000000
        /*0040*/ 	.short	0x0002
        /*0042*/ 	.short	0x0010
        /*0044*/ 	.byte	0x00, 0xf5, 0x21, 0x00


	//----- nvinfo : EIATTR_KPARAM_INFO
	.align		4
.L_41:
        /*0048*/ 	.byte	0x04, 0x17
        /*004a*/ 	.short	(.L_43 - .L_42)
.L_42:
        /*004c*/ 	.word	0x00000000
        /*0050*/ 	.short	0x0001
        /*0052*/ 	.short	0x0008
        /*0054*/ 	.byte	0x00, 0xf5, 0x21, 0x00


	//----- nvinfo : EIATTR_KPARAM_INFO
	.align		4
.L_43:
        /*0058*/ 	.byte	0x04, 0x17
        /*005a*/ 	.short	(.L_45 - .L_44)
.L_44:
        /*005c*/ 	.word	0x00000000
        /*0060*/ 	.short	0x0000
        /*0062*/ 	.short	0x0000
        /*0064*/ 	.byte	0x00, 0xf5, 0x21, 0x00


	//----- nvinfo : EIATTR_SPARSE_MMA_MASK
	.align		4
.L_45:
        /*0068*/ 	.byte	0x03, 0x50
        /*006a*/ 	.short	0x0000


	//----- nvinfo : EIATTR_MAXREG_COUNT
	.align		4
        /*006c*/ 	.byte	0x03, 0x1b
        /*006e*/ 	.short	0x00ff


	//----- nvinfo : EIATTR_MERCURY_ISA_VERSION
	.align		4
        /*0070*/ 	.byte	0x03, 0x5f
        /*0072*/ 	.short	0x0101


	//----- nvinfo : EIATTR_VRC_CTA_INIT_COUNT
	.align		4
        /*0074*/ 	.byte	0x02, 0x4a
	.zero		1
	.zero		1


	//----- nvinfo : EIATTR_EXIT_INSTR_OFFSETS
	.align		4
        /*0078*/ 	.byte	0x04, 0x1c
        /*007a*/ 	.short	(.L_47 - .L_46)


	//   ....[0]....
.L_46:
        /*007c*/ 	.word	0x00000310


	//----- nvinfo : EIATTR_CRS_STACK_SIZE
	.align		4
.L_47:
        /*0080*/ 	.byte	0x04, 0x1e
        /*0082*/ 	.short	(.L_49 - .L_48)
.L_48:
        /*0084*/ 	.word	0x00000000


	//----- nvinfo : EIATTR_CBANK_PARAM_SIZE
	.align		4
.L_49:
        /*0088*/ 	.byte	0x03, 0x19
        /*008a*/ 	.short	0x0030


	//----- nvinfo : EIATTR_PARAM_CBANK
	.align		4
        /*008c*/ 	.byte	0x04, 0x0a
        /*008e*/ 	.short	(.L_51 - .L_50)
	.align		4
.L_50:
        /*0090*/ 	.word	index@(.nv.constant0._Z14recenter_step2PfS_S_S_PiS0_)
        /*0094*/ 	.short	0x0380
        /*0096*/ 	.short	0x0030


	//----- nvinfo : EIATTR_SW_WAR
	.align		4
.L_51:
        /*0098*/ 	.byte	0x04, 0x36
        /*009a*/ 	.short	(.L_53 - .L_52)
.L_52:
        /*009c*/ 	.word	0x00000008
.L_53:


//--------------------- .nv.info._Z14recenter_step1PfS_PiS0_S_S_S0_i --------------------------
	.section	.nv.info._Z14recenter_step1PfS_PiS0_S_S_S0_i,"",@"SHT_CUDA_INFO"
	.sectionflags	@""
	.align	4


	//----- nvinfo : EIATTR_CUDA_API_VERSION
	.align		4
        /*0000*/ 	.byte	0x04, 0x37
        /*0002*/ 	.short	(.L_55 - .L_54)
.L_54:
        /*0004*/ 	.word	0x00000082


	//----- nvinfo : EIATTR_KPARAM_INFO
	.align		4
.L_55:
        /*0008*/ 	.byte	0x04, 0x17
        /*000a*/ 	.short	(.L_57 - .L_56)
.L_56:
        /*000c*/ 	.word	0x00000000
        /*0010*/ 	.short	0x0007
        /*0012*/ 	.short	0x0038
        /*0014*/ 	.byte	0x00, 0xf0, 0x11, 0x00


	//----- nvinfo : EIATTR_KPARAM_INFO
	.align		4
.L_57:
        /*0018*/ 	.byte	0x04, 0x17
        /*001a*/ 	.short	(.L_59 - .L_58)
.L_58:
        /*001c*/ 	.word	0x00000000
        /*0020*/ 	.short	0x0006
        /*0022*/ 	.short	0x0030
        /*0024*/ 	.byte	0x00, 0xf5, 0x21, 0x00


	//----- nvinfo : EIATTR_KPARAM_INFO
	.align		4
.L_59:
        /*0028*/ 	.byte	0x04, 0x17
        /*002a*/ 	.short	(.L_61 - .L_60)
.L_60:
        /*002c*/ 	.word	0x00000000
        /*0030*/ 	.short	0x0005
        /*0032*/ 	.short	0x0028
        /*0034*/ 	.byte	0x00, 0xf5, 0x21, 0x00


	//----- nvinfo : EIATTR_KPARAM_INFO
	.align		4
.L_61:
        /*0038*/ 	.byte	0x04, 0x17
        /*003a*/ 	.short	(.L_63 - .L_62)
.L_62:
        /*003c*/ 	.word	0x00000000
        /*0040*/ 	.short	0x0004
        /*0042*/ 	.short	0x0020
        /*0044*/ 	.byte	0x00, 0xf5, 0x21, 0x00


	//----- nvinfo : EIATTR_KPARAM_INFO
	.align		4
.L_63:
        /*0048*/ 	.byte	0x04, 0x17
        /*004a*/ 	.short	(.L_65 - .L_64)
.L_64:
        /*004c*/ 	.word	0x00000000
        /*0050*/ 	.short	0x0003
        /*0052*/ 	.short	0x0018
        /*0054*/ 	.byte	0x00, 0xf5, 0x21, 0x00


	//----- nvinfo : EIATTR_KPARAM_INFO
	.align		4
.L_65:
        /*0058*/ 	.byte	0x04, 0x17
        /*005a*/ 	.short	(.L_67 - .L_66)
.L_66:
        /*005c*/ 	.word	0x00000000
        /*0060*/ 	.short	0x0002
        /*0062*/ 	.short	0x0010
        /*0064*/ 	.byte	0x00, 0xf5, 0x21, 0x00


	//----- nvinfo : EIATTR_KPARAM_INFO
	.align		4
.L_67:
        /*0068*/ 	.byte	0x04, 0x17
        /*006a*/ 	.short	(.L_69 - .L_68)
.L_68:
        /*006c*/ 	.word	0x00000000
        /*0070*/ 	.short	0x0001
        /*0072*/ 	.short	0x0008
        /*0074*/ 	.byte	0x00, 0xf5, 0x21, 0x00


	//----- nvinfo : EIATTR_KPARAM_INFO
	.align		4
.L_69:
        /*0078*/ 	.byte	0x04, 0x17
        /*007a*/ 	.short	(.L_71 - .L_70)
.L_70:
        /*007c*/ 	.word	0x00000000
        /*0080*/ 	.short	0x0000
        /*0082*/ 	.short	0x0000
        /*0084*/ 	.byte	0x00, 0xf5, 0x21, 0x00


	//----- nvinfo : EIATTR_SPARSE_MMA_MASK
	.align		4
.L_71:
        /*0088*/ 	.byte	0x03, 0x50
        /*008a*/ 	.short	0x0000


	//----- nvinfo : EIATTR_MAXREG_COUNT
	.align		4
        /*008c*/ 	.byte	0x03, 0x1b
        /*008e*/ 	.short	0x00ff


	//----- nvinfo : EIATTR_MERCURY_ISA_VERSION
	.align		4
        /*0090*/ 	.byte	0x03, 0x5f
        /*0092*/ 	.short	0x0101


	//----- nvinfo : EIATTR_VRC_CTA_INIT_COUNT
	.align		4
        /*0094*/ 	.byte	0x02, 0x4a
	.zero		1
	.zero		1


	//----- nvinfo : EIATTR_EXIT_INSTR_OFFSETS
	.align		4
        /*0098*/ 	.byte	0x04, 0x1c
        /*009a*/ 	.short	(.L_73 - .L_72)


	//   ....[0]....
.L_72:
        /*009c*/ 	.word	0x00000030


	//   ....[1]....
        /*00a0*/ 	.word	0x00000b00


	//   ....[2]....
        /*00a4*/ 	.word	0x00001000


	//   ....[3]....
        /*00a8*/ 	.word	0x000012f0


	//   ....[4]....
        /*00ac*/ 	.word	0x00001340


	//   ....[5]....
        /*00b0*/ 	.word	0x00001470


	//----- nvinfo : EIATTR_CRS_STACK_SIZE
	.align		4
.L_73:
        /*00b4*/ 	.byte	0x04, 0x1e
        /*00b6*/ 	.short	(.L_75 - .L_74)
.L_74:
        /*00b8*/ 	.word	0x00000000


	//----- nvinfo : EIATTR_CBANK_PARAM_SIZE
	.align		4
.L_75:
        /*00bc*/ 	.byte	0x03, 0x19
        /*00be*/ 	.short	0x003c


	//----- nvinfo : EIATTR_PARAM_CBANK
	.align		4
        /*00c0*/ 	.byte	0x04, 0x0a
        /*00c2*/ 	.short	(.L_77 - .L_76)
	.align		4
.L_76:
        /*00c4*/ 	.word	index@(.nv.constant0._Z14recenter_step1PfS_PiS0_S_S_S0_i)
        /*00c8*/ 	.short	0x0380
        /*00ca*/ 	.short	0x003c


	//----- nvinfo : EIATTR_SW_WAR
	.align		4
.L_77:
        /*00cc*/ 	.byte	0x04, 0x36
        /*00ce*/ 	.short	(.L_79 - .L_78)
.L_78:
        /*00d0*/ 	.word	0x00000008
.L_79:


//--------------------- .nv.info._Z5clearPfS_PiS0_ --------------------------
	.section	.nv.info._Z5clearPfS_PiS0_,"",@"SHT_CUDA_INFO"
	.sectionflags	@""
	.align	4


	//----- nvinfo : EIATTR_CUDA_API_VERSION
	.align		4
        /*0000*/ 	.byte	0x04, 0x37
        /*0002*/ 	.short	(.L_81 - .L_80)
.L_80:
        /*0004*/ 	.word	0x00000082


	//----- nvinfo : EIATTR_KPARAM_INFO
	.align		4
.L_81:
        /*0008*/ 	.byte	0x04, 0x17
        /*000a*/ 	.short	(.L_83 - .L_82)
.L_82:
        /*000c*/ 	.word	0x00000000
        /*0010*/ 	.short	0x0003
        /*0012*/ 	.short	0x0018
        /*0014*/ 	.byte	0x00, 0xf5, 0x21, 0x00


	//----- nvinfo : EIATTR_KPARAM_INFO
	.align		4
.L_83:
        /*0018*/ 	.byte	0x04, 0x17
        /*001a*/ 	.short	(.L_85 - .L_84)
.L_84:
        /*001c*/ 	.word	0x00000000
        /*0020*/ 	.short	0x0002
        /*0022*/ 	.short	0x0010
        /*0024*/ 	.byte	0x00, 0xf5, 0x21, 0x00


	//----- nvinfo : EIATTR_KPARAM_INFO
	.align		4
.L_85:
        /*0028*/ 	.byte	0x04, 0x17
        /*002a*/ 	.short	(.L_87 - .L_86)
.L_86:
        /*002c*/ 	.word	0x00000000
        /*0030*/ 	.short	0x0001
        /*0032*/ 	.short	0x0008
        /*0034*/ 	.byte	0x00, 0xf5, 0x21, 0x00


	//----- nvinfo : EIATTR_KPARAM_INFO
	.align		4
.L_87:
        /*0038*/ 	.byte	0x04, 0x17
        /*003a*/ 	.short	(.L_89 - .L_88)
.L_88:
        /*003c*/ 	.word	0x00000000
        /*0040*/ 	.short	0x0000
        /*0042*/ 	.short	0x0000
        /*0044*/ 	.byte	0x00, 0xf5, 0x21, 0x00


	//----- nvinfo : EIATTR_SPARSE_MMA_MASK
	.align		4
.L_89:
        /*0048*/ 	.byte	0x03, 0x50
        /*004a*/ 	.short	0x0000


	//----- nvinfo : EIATTR_MAXREG_COUNT
	.align		4
        /*004c*/ 	.byte	0x03, 0x1b
        /*004e*/ 	.short	0x00ff


	//----- nvinfo : EIATTR_MERCURY_ISA_VERSION
	.align		4
        /*0050*/ 	.byte	0x03, 0x5f
        /*0052*/ 	.short	0x0101


	//----- nvinfo : EIATTR_VRC_CTA_INIT_COUNT
	.align		4
        /*0054*/ 	.byte	0x02, 0x4a
	.zero		1
	.zero		1


	//----- nvinfo : EIATTR_EXIT_INSTR_OFFSETS
	.align		4
        /*0058*/ 	.byte	0x04, 0x1c
        /*005a*/ 	.short	(.L_91 - .L_90)


	//   ....[0]....
.L_90:
        /*005c*/ 	.word	0x000000f0


	//----- nvinfo : EIATTR_CBANK_PARAM_SIZE
	.align		4
.L_91:
        /*0060*/ 	.byte	0x03, 0x19
        /*0062*/ 	.short	0x0020


	//----- nvinfo : EIATTR_PARAM_CBANK
	.align		4
        /*0064*/ 	.byte	0x04, 0x0a
        /*0066*/ 	.short	(.L_93 - .L_92)
	.align		4
.L_92:
        /*0068*/ 	.word	index@(.nv.constant0._Z5clearPfS_PiS0_)
        /*006c*/ 	.short	0x0380
        /*006e*/ 	.short	0x0020


	//----- nvinfo : EIATTR_SW_WAR
	.align		4
.L_93:
        /*0070*/ 	.byte	0x04, 0x36
        /*0072*/ 	.short	(.L_95 - .L_94)
.L_94:
        /*0074*/ 	.word	0x00000008
.L_95:


//--------------------- .nv.info._Z7regroupPiPfi  --------------------------
	.section	.nv.info._Z7regroupPiPfi,"",@"SHT_CUDA_INFO"
	.sectionflags	@""
	.align	4


	//----- nvinfo : EIATTR_CUDA_API_VERSION
	.align		4
        /*0000*/ 	.byte	0x04, 0x37
        /*0002*/ 	.short	(.L_97 - .L_96)
.L_96:
        /*0004*/ 	.word	0x00000082


	//----- nvinfo : EIATTR_KPARAM_INFO
	.align		4
.L_97:
        /*0008*/ 	.byte	0x04, 0x17
        /*000a*/ 	.short	(.L_99 - .L_98)
.L_98:
        /*000c*/ 	.word	0x00000000
        /*0010*/ 	.short	0x0002
        /*0012*/ 	.short	0x0010
        /*0014*/ 	.byte	0x00, 0xf0, 0x11, 0x00


	//----- nvinfo : EIATTR_KPARAM_INFO
	.align		4
.L_99:
        /*0018*/ 	.byte	0x04, 0x17
        /*001a*/ 	.short	(.L_101 - .L_100)
.L_100:
        /*001c*/ 	.word	0x00000000
        /*0020*/ 	.short	0x0001
        /*0022*/ 	.short	0x0008
        /*0024*/ 	.byte	0x00, 0xf5, 0x21, 0x00


	//----- nvinfo : EIATTR_KPARAM_INFO
	.align		4
.L_101:
        /*0028*/ 	.byte	0x04, 0x17
        /*002a*/ 	.short	(.L_103 - .L_102)
.L_102:
        /*002c*/ 	.word	0x00000000
        /*0030*/ 	.short	0x0000
        /*0032*/ 	.short	0x0000
        /*0034*/ 	.byte	0x00, 0xf5, 0x21, 0x00


	//----- nvinfo : EIATTR_SPARSE_MMA_MASK
	.align		4
.L_103:
        /*0038*/ 	.byte	0x03, 0x50
        /*003a*/ 	.short	0x0000


	//----- nvinfo : EIATTR_MAXREG_COUNT
	.align		4
        /*003c*/ 	.byte	0x03, 0x1b
        /*003e*/ 	.short	0x00ff


	//----- nvinfo : EIATTR_MERCURY_ISA_VERSION
	.align		4
        /*0040*/ 	.byte	0x03, 0x5f
        /*0042*/ 	.short	0x0101


	//----- nvinfo : EIATTR_VRC_CTA_INIT_COUNT
	.align		4
        /*0044*/ 	.byte	0x02, 0x4a
	.zero		1
	.zero		1


	//----- nvinfo : EIATTR_EXIT_INSTR_OFFSETS
	.align		4
        /*0048*/ 	.byte	0x04, 0x1c
        /*004a*/ 	.short	(.L_105 - .L_104)


	//   ....[0]....
.L_104:
        /*004c*/ 	.word	0x000000c0


	//   ....[1]....
        /*0050*/ 	.word	0x00000490


	//   ....[2]....
        /*0054*/ 	.word	0x000006e0


	//   ....[3]....
        /*0058*/ 	.word	0x000008a0


	//   ....[4]....
        /*005c*/ 	.word	0x000008f0


	//   ....[5]....
        /*0060*/ 	.word	0x00000930


	//----- nvinfo : EIATTR_CBANK_PARAM_SIZE
	.align		4
.L_105:
        /*0064*/ 	.byte	0x03, 0x19
        /*0066*/ 	.short	0x0014


	//----- nvinfo : EIATTR_PARAM_CBANK
	.align		4
        /*0068*/ 	.byte	0x04, 0x0a
        /*006a*/ 	.short	(.L_107 - .L_106)
	.align		4
.L_106:
        /*006c*/ 	.word	index@(.nv.constant0._Z7regroupPiPfi)
        /*0070*/ 	.short	0x0380
        /*0072*/ 	.short	0x0014


	//----- nvinfo : EIATTR_SW_WAR
	.align		4
.L_107:
        /*0074*/ 	.byte	0x04, 0x36
        /*0076*/ 	.short	(.L_109 - .L_108)
.L_108:
        /*0078*/ 	.word	0x00000008
.L_109:


//--------------------- .nv.info._Z7get_dstPfS_S_S_S_ --------------------------
	.section	.nv.info._Z7get_dstPfS_S_S_S_,"",@"SHT_CUDA_INFO"
	.sectionflags	@""
	.align	4


	//----- nvinfo : EIATTR_CUDA_API_VERSION
	.align		4
        /*0000*/ 	.byte	0x04, 0x37
        /*0002*/ 	.short	(.L_111 - .L_110)
.L_110:
        /*0004*/ 	.word	0x00000082


	//----- nvinfo : EIATTR_KPARAM_INFO
	.align		4
.L_111:
        /*0008*/ 	.byte	0x04, 0x17
        /*000a*/ 	.short	(.L_113 - .L_112)
.L_112:
        /*000c*/ 	.word	0x00000000
        /*0010*/ 	.short	0x0004
        /*0012*/ 	.short	0x0020
        /*0014*/ 	.byte	0x00, 0xf5, 0x21, 0x00


	//----- nvinfo : EIATTR_KPARAM_INFO
	.align		4
.L_113:
        /*0018*/ 	.byte	0x04, 0x17
        /*001a*/ 	.short	(.L_115 - .L_114)
.L_114:
        /*001c*/ 	.word	0x00000000
        /*0020*/ 	.short	0x0003
        /*0022*/ 	.short	0x0018
        /*0024*/ 	.byte	0x00, 0xf5, 0x21, 0x00


	//----- nvinfo : EIATTR_KPARAM_INFO
	.align		4
.L_115:
        /*0028*/ 	.byte	0x04, 0x17
        /*002a*/ 	.short	(.L_117 - .L_116)
.L_116:
        /*002c*/ 	.word	0x00000000
        /*0030*/ 	.short	0x0002
        /*0032*/ 	.short	0x0010
        /*0034*/ 	.byte	0x00, 0xf5, 0x21, 0x00


	//----- nvinfo : EIATTR_KPARAM_INFO
	.align		4
.L_117:
        /*0038*/ 	.byte	0x04, 0x17
        /*003a*/ 	.short	(.L_119 - .L_118)
.L_118:
        /*003c*/ 	.word	0x00000000
        /*0040*/ 	.short	0x0001
        /*0042*/ 	.short	0x0008
        /*0044*/ 	.byte	0x00, 0xf5, 0x21, 0x00


	//----- nvinfo : EIATTR_KPARAM_INFO
	.align		4
.L_119:
        /*0048*/ 	.byte	0x04, 0x17
        /*004a*/ 	.short	(.L_121 - .L_120)
.L_120:
        /*004c*/ 	.word	0x00000000
        /*0050*/ 	.short	0x0000
        /*0052*/ 	.short	0x0000
        /*0054*/ 	.byte	0x00, 0xf5, 0x21, 0x00


	//----- nvinfo : EIATTR_SPARSE_MMA_MASK
	.align		4
.L_121:
        /*0058*/ 	.byte	0x03, 0x50
        /*005a*/ 	.short	0x0000


	//----- nvinfo : EIATTR_MAXREG_COUNT
	.align		4
        /*005c*/ 	.byte	0x03, 0x1b
        /*005e*/ 	.short	0x00ff


	//----- nvinfo : EIATTR_MERCURY_ISA_VERSION
	.align		4
        /*0060*/ 	.byte	0x03, 0x5f
        /*0062*/ 	.short	0x0101


	//----- nvinfo : EIATTR_VRC_CTA_INIT_COUNT
	.align		4
        /*0064*/ 	.byte	0x02, 0x4a
	.zero		1
	.zero		1


	//----- nvinfo : EIATTR_EXIT_INSTR_OFFSETS
	.align		4
        /*0068*/ 	.byte	0x04, 0x1c
        /*006a*/ 	.short	(.L_123 - .L_122)


	//   ....[0]....
.L_122:
        /*006c*/ 	.word	0x000001a0


	//----- nvinfo : EIATTR_CBANK_PARAM_SIZE
	.align		4
.L_123:
        /*0070*/ 	.byte	0x03, 0x19
        /*0072*/ 	.short	0x0028


	//----- nvinfo : EIATTR_PARAM_CBANK
	.align		4
        /*0074*/ 	.byte	0x04, 0x0a
        /*0076*/ 	.short	(.L_125 - .L_124)
	.align		4
.L_124:
        /*0078*/ 	.word	index@(.nv.constant0._Z7get_dstPfS_S_S_S_)
        /*007c*/ 	.short	0x0380
        /*007e*/ 	.short	0x0028


	//----- nvinfo : EIATTR_SW_WAR
	.align		4
.L_125:
        /*0080*/ 	.byte	0x04, 0x36
        /*0082*/ 	.short	(.L_127 - .L_126)
.L_126:
        /*0084*/ 	.word	0x00000008
.L_127:


//--------------------- .nv.callgraph             --------------------------
	.section	.nv.callgraph,"",@"SHT_CUDA_CALLGRAPH"
	.align	4
	.sectionentsize	8
	.align		4
        /*0000*/ 	.word	0x00000000
	.align		4
        /*0004*/ 	.word	0xffffffff
	.align		4
        /*0008*/ 	.word	0x00000000
	.align		4
        /*000c*/ 	.word	0xfffffffe
	.align		4
        /*0010*/ 	.word	0x00000000
	.align		4
        /*0014*/ 	.word	0xfffffffd
	.align		4
        /*0018*/ 	.word	0x00000000
	.align		4
        /*001c*/ 	.word	0xfffffffc


//--------------------- .text._Z14recenter_step2PfS_S_S_PiS0_ --------------------------
	.section	.text._Z14recenter_step2PfS_S_S_PiS0_,"ax",@progbits
	.align	128
        .global         _Z14recenter_step2PfS_S_S_PiS0_
        .type           _Z14recenter_step2PfS_S_S_PiS0_,@function
        .size           _Z14recenter_step2PfS_S_S_PiS0_,(.L_x_32 - _Z14recenter_step2PfS_S_S_PiS0_)
        .other          _Z14recenter_step2PfS_S_S_PiS0_,@"STO_CUDA_ENTRY STV_DEFAULT"
_Z14recenter_step2PfS_S_S_PiS0_:
.text._Z14recenter_step2PfS_S_S_PiS0_:
[----:B------:R-:W-:Y:S01]  /*0000*/  LDC R1, c[0x0][0x37c] ;  /* 0x0000df00ff017b82 */ /* 0x000fe20000000800 */
[----:B------:R-:W0:Y:S07]  /*0010*/  S2R R2, SR_TID.X ;  /* 0x0000000000027919 */ /* 0x000e2e0000002100 */
[----:B------:R-:W0:Y:S01]  /*0020*/  LDC.64 R6, c[0x0][0x3a0] ;  /* 0x0000e800ff067b82 */ /* 0x000e220000000a00 */
[----:B------:R-:W1:Y:S07]  /*0030*/  LDCU.64 UR4, c[0x0][0x358] ;  /* 0x00006b00ff0477ac */ /* 0x000e6e0008000a00 */
[----:B------:R-:W2:Y:S01]  /*0040*/  LDC.64 R4, c[0x0][0x390] ;  /* 0x0000e400ff047b82 */ /* 0x000ea20000000a00 */
[----:B0-----:R-:W-:-:S06]  /*0050*/  IMAD.WIDE.U32 R6, R2, 0x4, R6 ;  /* 0x0000000402067825 */ /* 0x001fcc00078e0006 */
[----:B-1----:R-:W3:Y:S01]  /*0060*/  LDG.E R6, desc[UR4][R6.64] ;  /* 0x0000000406067981 */ /* 0x002ee2000c1e1900 */
[----:B--2---:R-:W-:-:S05]  /*0070*/  IMAD.WIDE.U32 R4, R2, 0x4, R4 ;  /* 0x0000000402047825 */ /* 0x004fca00078e0004 */
[----:B------:R-:W2:Y:S01]  /*0080*/  LDG.E R0, desc[UR4][R4.64] ;  /* 0x0000000404007981 */ /* 0x000ea2000c1e1900 */
[----:B------:R-:W-:Y:S01]  /*0090*/  BSSY.RECONVERGENT B0, `(.L_x_0) ;  /* 0x000000d000007945 */ /* 0x000fe20003800200 */
[----:B---3--:R-:W-:-:S04]  /*00a0*/  I2FP.F32.S32 R3, R6 ;  /* 0x0000000600037245 */ /* 0x008fc80000201400 */
[----:B------:R-:W0:Y:S08]  /*00b0*/  MUFU.RCP R8, R3 ;  /* 0x0000000300087308 */ /* 0x000e300000001000 */
[----:B--2---:R-:W1:Y:S01]  /*00c0*/  FCHK P0, R0, R3 ;  /* 0x0000000300007302 */ /* 0x004e620000000000 */
[----:B0-----:R-:W-:-:S04]  /*00d0*/  FFMA R9, -R3, R8, 1 ;  /* 0x3f80000003097423 */ /* 0x001fc80000000108 */
[----:B------:R-:W-:-:S04]  /*00e0*/  FFMA R9, R8, R9, R8 ;  /* 0x0000000908097223 */ /* 0x000fc80000000008 */
[----:B------:R-:W-:-:S04]  /*00f0*/  FFMA R8, R0, R9, RZ ;  /* 0x0000000900087223 */ /* 0x000fc800000000ff */
[----:B------:R-:W-:-:S04]  /*0100*/  FFMA R10, -R3, R8, R0 ;  /* 0x00000008030a7223 */ /* 0x000fc80000000100 */
[----:B------:R-:W-:Y:S01]  /*0110*/  FFMA R11, R9, R10, R8 ;  /* 0x0000000a090b7223 */ /* 0x000fe20000000008 */
[----:B-1----:R-:W-:Y:S06]  /*0120*/  @!P0 BRA `(.L_x_1) ;  /* 0x00000000000c8947 */ /* 0x002fec0003800000 */
[----:B------:R-:W-:-:S07]  /*0130*/  MOV R4, 0x150 ;  /* 0x0000015000047802 */ /* 0x000fce0000000f00 */
[----:B------:R-:W-:Y:S05]  /*0140*/  CALL.REL.NOINC `($__internal_0_$__cuda_sm3x_div_rn_noftz_f32_slowpath) ;  /* 0x0000000000747944 */ /* 0x000fea0003c00000 */
[----:B------:R-:W-:-:S07]  /*0150*/  IMAD.MOV.U32 R11, RZ, RZ, R0 ;  /* 0x000000ffff0b7224 */ /* 0x000fce00078e0000 */
.L_x_1:
[----:B------:R-:W-:Y:S05]  /*0160*/  BSYNC.RECONVERGENT B0 ;  /* 0x0000000000007941 */ /* 0x000fea0003800200 */
.L_x_0:
[----:B------:R-:W0:Y:S08]  /*0170*/  LDC.64 R4, c[0x0][0x380] ;  /* 0x0000e000ff047b82 */ /* 0x000e300000000a00 */
[----:B------:R-:W1:Y:S08]  /*0180*/  LDC.64 R8, c[0x0][0x3a8] ;  /* 0x0000ea00ff087b82 */ /* 0x000e700000000a00 */
[----:B------:R-:W2:Y:S01]  /*0190*/  LDC.64 R6, c[0x0][0x398] ;  /* 0x0000e600ff067b82 */ /* 0x000ea20000000a00 */
[----:B0-----:R-:W-:-:S05]  /*01a0*/  IMAD.WIDE.U32 R4, R2, 0x4, R4 ;  /* 0x0000000402047825 */ /* 0x001fca00078e0004 */
[----:B------:R0:W-:Y:S01]  /*01b0*/  STG.E desc[UR4][R4.64], R11 ;  /* 0x0000000b04007986 */ /* 0x0001e2000c101904 */
[----:B-1----:R-:W-:-:S06]  /*01c0*/  IMAD.WIDE.U32 R8, R2, 0x4, R8 ;  /* 0x0000000402087825 */ /* 0x002fcc00078e0008 */
[----:B------:R-:W3:Y:S01]  /*01d0*/  LDG.E R8, desc[UR4][R8.64] ;  /* 0x0000000408087981 */ /* 0x000ee2000c1e1900 */
[----:B--2---:R-:W-:-:S05]  /*01e0*/  IMAD.WIDE.U32 R6, R2, 0x4, R6 ;  /* 0x0000000402067825 */ /* 0x004fca00078e0006 */
[----:B------:R-:W2:Y:S01]  /*01f0*/  LDG.E R0, desc[UR4][R6.64] ;  /* 0x0000000406007981 */ /* 0x000ea2000c1e1900 */
[----:B------:R-:W-:Y:S01]  /*0200*/  BSSY.RECONVERGENT B0, `(.L_x_2) ;  /* 0x000000d000007945 */ /* 0x000fe20003800200 */
[----:B---3--:R-:W-:-:S04]  /*0210*/  I2FP.F32.S32 R3, R8 ;  /* 0x0000000800037245 */ /* 0x008fc80000201400 */
[----:B------:R-:W1:Y:S08]  /*0220*/  MUFU.RCP R10, R3 ;  /* 0x00000003000a7308 */ /* 0x000e700000001000 */
[----:B--2---:R-:W2:Y:S01]  /*0230*/  FCHK P0, R0, R3 ;  /* 0x0000000300007302 */ /* 0x004ea20000000000 */
[----:B-1----:R-:W-:-:S04]  /*0240*/  FFMA R13, -R3, R10, 1 ;  /* 0x3f800000030d7423 */ /* 0x002fc8000000010a */
[----:B------:R-:W-:-:S04]  /*0250*/  FFMA R13, R10, R13, R10 ;  /* 0x0000000d0a0d7223 */ /* 0x000fc8000000000a */
[----:B------:R-:W-:-:S04]  /*0260*/  FFMA R10, R0, R13, RZ ;  /* 0x0000000d000a7223 */ /* 0x000fc800000000ff */
[----:B------:R-:W-:-:S04]  /*0270*/  FFMA R12, -R3, R10, R0 ;  /* 0x0000000a030c7223 */ /* 0x000fc80000000100 */
[----:B------:R-:W-:Y:S01]  /*0280*/  FFMA R13, R13, R12, R10 ;  /* 0x0000000c0d0d7223 */ /* 0x000fe2000000000a */
[----:B0-2---:R-:W-:Y:S06]  /*0290*/  @!P0 BRA `(.L_x_3) ;  /* 0x00000000000c8947 */ /* 0x005fec0003800000 */
[----:B------:R-:W-:-:S07]  /*02a0*/  MOV R4, 0x2c0 ;  /* 0x000002c000047802 */ /* 0x000fce0000000f00 */
[----:B------:R-:W-:Y:S05]  /*02b0*/  CALL.REL.NOINC `($__internal_0_$__cuda_sm3x_div_rn_noftz_f32_slowpath) ;  /* 0x0000000000187944 */ /* 0x000fea0003c00000 */
[----:B------:R-:W-:-:S07]  /*02c0*/  IMAD.MOV.U32 R13, RZ, RZ, R0 ;  /* 0x000000ffff0d7224 */ /* 0x000fce00078e0000 */
.L_x_3:
[----:B------:R-:W-:Y:S05]  /*02d0*/  BSYNC.RECONVERGENT B0 ;  /* 0x0000000000007941 */ /* 0x000fea0003800200 */
.L_x_2:
[----:B------:R-:W0:Y:S02]  /*02e0*/  LDC.64 R4, c[0x0][0x388] ;  /* 0x0000e200ff047b82 */ /* 0x000e240000000a00 */
[----:B0-----:R-:W-:-:S05]  /*02f0*/  IMAD.WIDE.U32 R2, R2, 0x4, R4 ;  /* 0x0000000402027825 */ /* 0x001fca00078e0004 */
[----:B------:R-:W-:Y:S01]  /*0300*/  STG.E desc[UR4][R2.64], R13 ;  /* 0x0000000d02007986 */ /* 0x000fe2000c101904 */
[----:B------:R-:W-:Y:S05]  /*0310*/  EXIT ;  /* 0x000000000000794d */ /* 0x000fea0003800000 */
        .weak           $__internal_0_$__cuda_sm3x_div_rn_noftz_f32_slowpath
        .type           $__internal_0_$__cuda_sm3x_div_rn_noftz_f32_slowpath,@function
        .size           $__internal_0_$__cuda_sm3x_div_rn_noftz_f32_slowpath,(.L_x_32 - $__internal_0_$__cuda_sm3x_div_rn_noftz_f32_slowpath)
$__internal_0_$__cuda_sm3x_div_rn_noftz_f32_slowpath:
[----:B------:R-:W-:Y:S01]  /*0320*/  SHF.R.U32.HI R6, RZ, 0x17, R3 ;  /* 0x00000017ff067819 */ /* 0x000fe20000011603 */
[----:B------:R-:W-:Y:S01]  /*0330*/  BSSY.RECONVERGENT B1, `(.L_x_4) ;  /* 0x0000062000017945 */ /* 0x000fe20003800200 */
[----:B------:R-:W-:Y:S02]  /*0340*/  SHF.R.U32.HI R5, RZ, 0x17, R0 ;  /* 0x00000017ff057819 */ /* 0x000fe40000011600 */
[----:B------:R-:W-:Y:S02]  /*0350*/  LOP3.LUT R10, R6, 0xff, RZ, 0xc0, !PT ;  /* 0x000000ff060a7812 */ /* 0x000fe400078ec0ff */
[----:B------:R-:W-:-:S03]  /*0360*/  LOP3.LUT R8, R5, 0xff, RZ, 0xc0, !PT ;  /* 0x000000ff05087812 */ /* 0x000fc600078ec0ff */
[----:B------:R-:W-:Y:S02]  /*0370*/  VIADD R7, R10, 0xffffffff ;  /* 0xffffffff0a077836 */ /* 0x000fe40000000000 */
[----:B------:R-:W-:-:S03]  /*0380*/  VIADD R6, R8, 0xffffffff ;  /* 0xffffffff08067836 */ /* 0x000fc60000000000 */
[----:B------:R-:W-:-:S04]  /*0390*/  ISETP.GT.U32.AND P0, PT, R7, 0xfd, PT ;  /* 0x000000fd0700780c */ /* 0x000fc80003f04070 */
[----:B------:R-:W-:-:S13]  /*03a0*/  ISETP.GT.U32.OR P0, PT, R6, 0xfd, P0 ;  /* 0x000000fd0600780c */ /* 0x000fda0000704470 */
[----:B------:R-:W-:Y:S01]  /*03b0*/  @!P0 IMAD.MOV.U32 R5, RZ, RZ, RZ ;  /* 0x000000ffff058224 */ /* 0x000fe200078e00ff */
[----:B------:R-:W-:Y:S06]  /*03c0*/  @!P0 BRA `(.L_x_5) ;  /* 0x00000000005c8947 */ /* 0x000fec0003800000 */
[----:B------:R-:W-:Y:S02]  /*03d0*/  FSETP.GTU.FTZ.AND P0, PT, |R0|, +INF , PT ;  /* 0x7f8000000000780b */ /* 0x000fe40003f1c200 */
[----:B------:R-:W-:-:S04]  /*03e0*/  FSETP.GTU.FTZ.AND P1, PT, |R3|, +INF , PT ;  /* 0x7f8000000300780b */ /* 0x000fc80003f3c200 */
[----:B------:R-:W-:-:S13]  /*03f0*/  PLOP3.LUT P0, PT, P0, P1, PT, 0xf8, 0x8f ;  /* 0x00000000008f781c */ /* 0x000fda0000703f70 */
[----:B------:R-:W-:Y:S05]  /*0400*/  @P0 BRA `(.L_x_6) ;  /* 0x00000004004c0947 */ /* 0x000fea0003800000 */
[----:B------:R-:W-:-:S13]  /*0410*/  LOP3.LUT P0, RZ, R3, 0x7fffffff, R0, 0xc8, !PT ;  /* 0x7fffffff03ff7812 */ /* 0x000fda000780c800 */
[----:B------:R-:W-:Y:S05]  /*0420*/  @!P0 BRA `(.L_x_7) ;  /* 0x00000004003c8947 */ /* 0x000fea0003800000 */
[C---:B------:R-:W-:Y:S02]  /*0430*/  FSETP.NEU.FTZ.AND P2, PT, |R0|.reuse, +INF , PT ;  /* 0x7f8000000000780b */ /* 0x040fe40003f5d200 */
[----:B------:R-:W-:Y:S02]  /*0440*/  FSETP.NEU.FTZ.AND P1, PT, |R3|, +INF , PT ;  /* 0x7f8000000300780b */ /* 0x000fe40003f3d200 */
[----:B------:R-:W-:-:S11]  /*0450*/  FSETP.NEU.FTZ.AND P0, PT, |R0|, +INF , PT ;  /* 0x7f8000000000780b */ /* 0x000fd60003f1d200 */
[----:B------:R-:W-:Y:S05]  /*0460*/  @!P1 BRA !P2, `(.L_x_7) ;  /* 0x00000004002c9947 */ /* 0x000fea0005000000 */
[----:B------:R-:W-:-:S04]  /*0470*/  LOP3.LUT P2, RZ, R0, 0x7fffffff, RZ, 0xc0, !PT ;  /* 0x7fffffff00ff7812 */ /* 0x000fc8000784c0ff */
[----:B------:R-:W-:-:S13]  /*0480*/  PLOP3.LUT P1, PT, P1, P2, PT, 0x2f, 0xf2 ;  /* 0x0000000000f2781c */ /* 0x000fda0000f24577 */
[----:B------:R-:W-:Y:S05]  /*0490*/  @P1 BRA `(.L_x_8) ;  /* 0x0000000400181947 */ /* 0x000fea0003800000 */
[----:B------:R-:W-:-:S04]  /*04a0*/  LOP3.LUT P1, RZ, R3, 0x7fffffff, RZ, 0xc0, !PT ;  /* 0x7fffffff03ff7812 */ /* 0x000fc8000782c0ff */
[----:B------:R-:W-:-:S13]  /*04b0*/  PLOP3.LUT P0, PT, P0, P1, PT, 0x2f, 0xf2 ;  /* 0x0000000000f2781c */ /* 0x000fda0000702577 */
[----:B------:R-:W-:Y:S05]  /*04c0*/  @P0 BRA `(.L_x_9) ;  /* 0x0000000400000947 */ /* 0x000fea0003800000 */
[----:B------:R-:W-:Y:S02]  /*04d0*/  ISETP.GE.AND P0, PT, R6, RZ, PT ;  /* 0x000000ff0600720c */ /* 0x000fe40003f06270 */
[----:B------:R-:W-:-:S11]  /*04e0*/  ISETP.GE.AND P1, PT, R7, RZ, PT ;  /* 0x000000ff0700720c */ /* 0x000fd60003f26270 */
[----:B------:R-:W-:Y:S02]  /*04f0*/  @P0 IMAD.MOV.U32 R5, RZ, RZ, RZ ;  /* 0x000000ffff050224 */ /* 0x000fe400078e00ff */
[----:B------:R-:W-:Y:S01]  /*0500*/  @!P0 FFMA R0, R0, 1.84467440737095516160e+19, RZ ;  /* 0x5f80000000008823 */ /* 0x000fe200000000ff */
[----:B------:R-:W-:Y:S02]  /*0510*/  @!P0 IMAD.MOV.U32 R5, RZ, RZ, -0x40 ;  /* 0xffffffc0ff058424 */ /* 0x000fe400078e00ff */
[----:B------:R-:W-:Y:S02]  /*0520*/  @!P1 FFMA R3, R3, 1.84467440737095516160e+19, RZ ;  /* 0x5f80000003039823 */ /* 0x000fe400000000ff */
[----:B------:R-:W-:-:S07]  /*0530*/  @!P1 VIADD R5, R5, 0x40 ;  /* 0x0000004005059836 */ /* 0x000fce0000000000 */
.L_x_5:
[----:B------:R-:W-:Y:S01]  /*0540*/  LEA R6, R10, 0xc0800000, 0x17 ;  /* 0xc08000000a067811 */ /* 0x000fe200078eb8ff */
[----:B------:R-:W-:Y:S04]  /*0550*/  BSSY.RECONVERGENT B2, `(.L_x_10) ;  /* 0x0000036000027945 */ /* 0x000fe80003800200 */
[----:B------:R-:W-:Y:S02]  /*0560*/  IMAD.IADD R6, R3, 0x1, -R6 ;  /* 0x0000000103067824 */ /* 0x000fe400078e0a06 */
[----:B------:R-:W-:Y:S02]  /*0570*/  VIADD R3, R8, 0xffffff81 ;  /* 0xffffff8108037836 */ /* 0x000fe40000000000 */
[----:B------:R0:W1:Y:S01]  /*0580*/  MUFU.RCP R7, R6 ;  /* 0x0000000600077308 */ /* 0x0000620000001000 */
[----:B------:R-:W-:Y:S01]  /*0590*/  FADD.FTZ R9, -R6, -RZ ;  /* 0x800000ff06097221 */ /* 0x000fe20000010100 */
[C---:B------:R-:W-:Y:S01]  /*05a0*/  IMAD R0, R3.reuse, -0x800000, R0 ;  /* 0xff80000003007824 */ /* 0x040fe200078e0200 */
[----:B0-----:R-:W-:-:S05]  /*05b0*/  IADD3 R6, PT, PT, R3, 0x7f, -R10 ;  /* 0x0000007f03067810 */ /* 0x001fca0007ffe80a */
[----:B------:R-:W-:Y:S02]  /*05c0*/  IMAD.IADD R6, R6, 0x1, R5 ;  /* 0x0000000106067824 */ /* 0x000fe400078e0205 */
[----:B-1----:R-:W-:-:S04]  /*05d0*/  FFMA R8, R7, R9, 1 ;  /* 0x3f80000007087423 */ /* 0x002fc80000000009 */
[----:B------:R-:W-:-:S04]  /*05e0*/  FFMA R12, R7, R8, R7 ;  /* 0x00000008070c7223 */ /* 0x000fc80000000007 */
[----:B------:R-:W-:-:S04]  /*05f0*/  FFMA R7, R0, R12, RZ ;  /* 0x0000000c00077223 */ /* 0x000fc800000000ff */
[----:B------:R-:W-:-:S04]  /*0600*/  FFMA R8, R9, R7, R0 ;  /* 0x0000000709087223 */ /* 0x000fc80000000000 */
[----:B------:R-:W-:-:S04]  /*0610*/  FFMA R7, R12, R8, R7 ;  /* 0x000000080c077223 */ /* 0x000fc80000000007 */
[----:B------:R-:W-:-:S04]  /*0620*/  FFMA R8, R9, R7, R0 ;  /* 0x0000000709087223 */ /* 0x000fc80000000000 */
[----:B------:R-:W-:-:S05]  /*0630*/  FFMA R0, R12, R8, R7 ;  /* 0x000000080c007223 */ /* 0x000fca0000000007 */
[----:B------:R-:W-:-:S04]  /*0640*/  SHF.R.U32.HI R3, RZ, 0x17, R0 ;  /* 0x00000017ff037819 */ /* 0x000fc80000011600 */
[----:B------:R-:W-:-:S05]  /*0650*/  LOP3.LUT R3, R3, 0xff, RZ, 0xc0, !PT ;  /* 0x000000ff03037812 */ /* 0x000fca00078ec0ff */
[----:B------:R-:W-:-:S04]  /*0660*/  IMAD.IADD R9, R3, 0x1, R6 ;  /* 0x0000000103097824 */ /* 0x000fc800078e0206 */
[----:B------:R-:W-:-:S05]  /*0670*/  VIADD R3, R9, 0xffffffff ;  /* 0xffffffff09037836 */ /* 0x000fca0000000000 */
[----:B------:R-:W-:-:S13]  /*0680*/  ISETP.GE.U32.AND P0, PT, R3, 0xfe, PT ;  /* 0x000000fe0300780c */ /* 0x000fda0003f06070 */
[----:B------:R-:W-:Y:S05]  /*0690*/  @!P0 BRA `(.L_x_11) ;  /* 0x0000000000808947 */ /* 0x000fea0003800000 */
[----:B------:R-:W-:-:S13]  /*06a0*/  ISETP.GT.AND P0, PT, R9, 0xfe, PT ;  /* 0x000000fe0900780c */ /* 0x000fda0003f04270 */
[----:B------:R-:W-:Y:S05]  /*06b0*/  @P0 BRA `(.L_x_12) ;  /* 0x00000000006c0947 */ /* 0x000fea0003800000 */
[----:B------:R-:W-:-:S13]  /*06c0*/  ISETP.GE.AND P0, PT, R9, 0x1, PT ;  /* 0x000000010900780c */ /* 0x000fda0003f06270 */
[----:B------:R-:W-:Y:S05]  /*06d0*/  @P0 BRA `(.L_x_13) ;  /* 0x0000000000740947 */ /* 0x000fea0003800000 */
[----:B------:R-:W-:Y:S02]  /*06e0*/  ISETP.GE.AND P0, PT, R9, -0x18, PT ;  /* 0xffffffe80900780c */ /* 0x000fe40003f06270 */
[----:B------:R-:W-:-:S11]  /*06f0*/  LOP3.LUT R0, R0, 0x80000000, RZ, 0xc0, !PT ;  /* 0x8000000000007812 */ /* 0x000fd600078ec0ff */
[----:B------:R-:W-:Y:S05]  /*0700*/  @!P0 BRA `(.L_x_13) ;  /* 0x0000000000688947 */ /* 0x000fea0003800000 */
[CCC-:B------:R-:W-:Y:S01]  /*0710*/  FFMA.RZ R3, R12.reuse, R8.reuse, R7.reuse ;  /* 0x000000080c037223 */ /* 0x1c0fe2000000c007 */
[CCC-:B------:R-:W-:Y:S01]  /*0720*/  FFMA.RM R6, R12.reuse, R8.reuse, R7.reuse ;  /* 0x000000080c067223 */ /* 0x1c0fe20000004007 */
[C---:B------:R-:W-:Y:S02]  /*0730*/  ISETP.NE.AND P2, PT, R9.reuse, RZ, PT ;  /* 0x000000ff0900720c */ /* 0x040fe40003f45270 */
[----:B------:R-:W-:Y:S02]  /*0740*/  ISETP.NE.AND P1, PT, R9, RZ, PT ;  /* 0x000000ff0900720c */ /* 0x000fe40003f25270 */
[----:B------:R-:W-:Y:S01]  /*0750*/  LOP3.LUT R5, R3, 0x7fffff, RZ, 0xc0, !PT ;  /* 0x007fffff03057812 */ /* 0x000fe200078ec0ff */
[----:B------:R-:W-:Y:S01]  /*0760*/  FFMA.RP R3, R12, R8, R7 ;  /* 0x000000080c037223 */ /* 0x000fe20000008007 */
[----:B------:R-:W-:Y:S02]  /*0770*/  VIADD R8, R9, 0x20 ;  /* 0x0000002009087836 */ /* 0x000fe40000000000 */
[----:B------:R-:W-:Y:S01]  /*0780*/  LOP3.LUT R5, R5, 0x800000, RZ, 0xfc, !PT ;  /* 0x0080000005057812 */ /* 0x000fe200078efcff */
[----:B------:R-:W-:Y:S01]  /*0790*/  IMAD.MOV R7, RZ, RZ, -R9 ;  /* 0x000000ffff077224 */ /* 0x000fe200078e0a09 */
[----:B------:R-:W-:-:S02]  /*07a0*/  FSETP.NEU.FTZ.AND P0, PT, R3, R6, PT ;  /* 0x000000060300720b */ /* 0x000fc40003f1d000 */
[----:B------:R-:W-:Y:S02]  /*07b0*/  SHF.L.U32 R8, R5, R8, RZ ;  /* 0x0000000805087219 */ /* 0x000fe400000006ff */
[----:B------:R-:W-:Y:S02]  /*07c0*/  SEL R6, R7, RZ, P2 ;  /* 0x000000ff07067207 */ /* 0x000fe40001000000 */
[----:B------:R-:W-:Y:S02]  /*07d0*/  ISETP.NE.AND P1, PT, R8, RZ, P1 ;  /* 0x000000ff0800720c */ /* 0x000fe40000f25270 */
[----:B------:R-:W-:Y:S02]  /*07e0*/  SHF.R.U32.HI R6, RZ, R6, R5 ;  /* 0x00000006ff067219 */ /* 0x000fe40000011605 */
[----:B------:R-:W-:Y:S02]  /*07f0*/  PLOP3.LUT P0, PT, P0, P1, PT, 0xf8, 0x8f ;  /* 0x00000000008f781c */ /* 0x000fe40000703f70 */
[----:B------:R-:W-:-:S02]  /*0800*/  SHF.R.U32.HI R8, RZ, 0x1, R6 ;  /* 0x00000001ff087819 */ /* 0x000fc40000011606 */
[----:B------:R-:W-:-:S04]  /*0810*/  SEL R3, RZ, 0x1, !P0 ;  /* 0x00000001ff037807 */ /* 0x000fc80004000000 */
[----:B------:R-:W-:-:S04]  /*0820*/  LOP3.LUT R3, R3, 0x1, R8, 0xf8, !PT ;  /* 0x0000000103037812 */ /* 0x000fc800078ef808 */
[----:B------:R-:W-:-:S05]  /*0830*/  LOP3.LUT R3, R3, R6, RZ, 0xc0, !PT ;  /* 0x0000000603037212 */ /* 0x000fca00078ec0ff */
[----:B------:R-:W-:-:S05]  /*0840*/  IMAD.IADD R3, R8, 0x1, R3 ;  /* 0x0000000108037824 */ /* 0x000fca00078e0203 */
[----:B------:R-:W-:Y:S01]  /*0850*/  LOP3.LUT R0, R3, R0, RZ, 0xfc, !PT ;  /* 0x0000000003007212 */ /* 0x000fe200078efcff */
[----:B------:R-:W-:Y:S06]  /*0860*/  BRA `(.L_x_13) ;  /* 0x0000000000107947 */ /* 0x000fec0003800000 */
.L_x_12:
[----:B------:R-:W-:-:S04]  /*0870*/  LOP3.LUT R0, R0, 0x80000000, RZ, 0xc0, !PT ;  /* 0x8000000000007812 */ /* 0x000fc800078ec0ff */
[----:B------:R-:W-:Y:S01]  /*0880*/  LOP3.LUT R0, R0, 0x7f800000, RZ, 0xfc, !PT ;  /* 0x7f80000000007812 */ /* 0x000fe200078efcff */
[----:B------:R-:W-:Y:S06]  /*0890*/  BRA `(.L_x_13) ;  /* 0x0000000000047947 */ /* 0x000fec0003800000 */
.L_x_11:
[----:B------:R-:W-:-:S07]  /*08a0*/  IMAD R0, R6, 0x800000, R0 ;  /* 0x0080000006007824 */ /* 0x000fce00078e0200 */
.L_x_13:
[----:B------:R-:W-:Y:S05]  /*08b0*/  BSYNC.RECONVERGENT B2 ;  /* 0x0000000000027941 */ /* 0x000fea0003800200 */
.L_x_10:
[----:B------:R-:W-:Y:S05]  /*08c0*/  BRA `(.L_x_14) ;  /* 0x0000000000207947 */ /* 0x000fea0003800000 */
.L_x_9:
[----:B------:R-:W-:-:S04]  /*08d0*/  LOP3.LUT R0, R3, 0x80000000, R0, 0x48, !PT ;  /* 0x8000000003007812 */ /* 0x000fc800078e4800 */
[----:B------:R-:W-:Y:S01]  /*08e0*/  LOP3.LUT R0, R0, 0x7f800000, RZ, 0xfc, !PT ;  /* 0x7f80000000007812 */ /* 0x000fe200078efcff */
[----:B------:R-:W-:Y:S06]  /*08f0*/  BRA `(.L_x_14) ;  /* 0x0000000000147947 */ /* 0x000fec0003800000 */
.L_x_8:
[----:B------:R-:W-:Y:S01]  /*0900*/  LOP3.LUT R0, R3, 0x80000000, R0, 0x48, !PT ;  /* 0x8000000003007812 */ /* 0x000fe200078e4800 */
[----:B------:R-:W-:Y:S06]  /*0910*/  BRA `(.L_x_14) ;  /* 0x00000000000c7947 */ /* 0x000fec0003800000 */
.L_x_7:
[----:B------:R-:W0:Y:S01]  /*0920*/  MUFU.RSQ R0, -QNAN ;  /* 0xffc0000000007908 */ /* 0x000e220000001400 */
[----:B------:R-:W-:Y:S05]  /*0930*/  BRA `(.L_x_14) ;  /* 0x0000000000047947 */ /* 0x000fea0003800000 */
.L_x_6:
[----:B------:R-:W-:-:S07]  /*0940*/  FADD.FTZ R0, R0, R3 ;  /* 0x0000000300007221 */ /* 0x000fce0000010000 */
.L_x_14:
[----:B------:R-:W-:Y:S05]  /*0950*/  BSYNC.RECONVERGENT B1 ;  /* 0x0000000000017941 */ /* 0x000fea0003800200 */
.L_x_4:
[----:B------:R-:W-:-:S04]  /*0960*/  IMAD.MOV.U32 R5, RZ, RZ, 0x0 ;  /* 0x00000000ff057424 */ /* 0x000fc800078e00ff */
[----:B0-----:R-:W-:Y:S05]  /*0970*/  RET.REL.NODEC R4 `(_Z14recenter_step2PfS_S_S_PiS0_) ;  /* 0xfffffff404a07950 */ /* 0x001fea0003c3ffff */
.L_x_15:
[----:B------:R-:W-:-:S00]  /*0980*/  BRA `(.L_x_15) ;  /* 0xfffffffc00fc7947 */ /* 0x000fc0000383ffff */
[----:B------:R-:W-:-:S00]  /*0990*/  NOP ;  /* 0x0000000000007918 */ /* 0x000fc00000000000 */
        /* <DEDUP_REMOVED lines=14> */
.L_x_32:


//--------------------- .text._Z14recenter_step1PfS_PiS0_S_S_S0_i --------------------------
	.section	.text._Z14recenter_step1PfS_PiS0_S_S_S0_i,"ax",@progbits
	.align	128
        .global         _Z14recenter_step1PfS_PiS0_S_S_S0_i
        .type           _Z14recenter_step1PfS_PiS0_S_S_S0_i,@function
        .size           _Z14recenter_step1PfS_PiS0_S_S_S0_i,(.L_x_34 - _Z14recenter_step1PfS_PiS0_S_S_S0_i)
        .other          _Z14recenter_step1PfS_PiS0_S_S_S0_i,@"STO_CUDA_ENTRY STV_DEFAULT"
_Z14recenter_step1PfS_PiS0_S_S_S0_i:
.text._Z14recenter_step1PfS_PiS0_S_S_S0_i:
[----:B------:R-:W-:Y:S08]  /*0000*/  LDC R1, c[0x0][0x37c] ;  /* 0x0000df00ff017b82 */ /* 0x000ff00000000800 */
[----:B------:R-:W0:Y:S02]  /*0010*/  LDC R12, c[0x0][0x3b8] ;  /* 0x0000ee00ff0c7b82 */ /* 0x000e240000000800 */
[----:B0-----:R-:W-:-:S13]  /*0020*/  ISETP.GE.AND P0, PT, R12, 0x1, PT ;  /* 0x000000010c00780c */ /* 0x001fda0003f06270 */
[----:B------:R-:W-:Y:S05]  /*0030*/  @!P0 EXIT ;  /* 0x000000000000894d */ /* 0x000fea0003800000 */
[----:B------:R-:W0:Y:S01]  /*0040*/  S2R R11, SR_TID.X ;  /* 0x00000000000b7919 */ /* 0x000e220000002100 */
[----:B------:R-:W0:Y:S01]  /*0050*/  LDC.64 R2, c[0x0][0x380] ;  /* 0x0000e000ff027b82 */ /* 0x000e220000000a00 */
[C---:B------:R-:W-:Y:S01]  /*0060*/  ISETP.GE.U32.AND P1, PT, R12.reuse, 0x8, PT ;  /* 0x000000080c00780c */ /* 0x040fe20003f26070 */
[----:B------:R-:W1:Y:S01]  /*0070*/  LDCU.64 UR10, c[0x0][0x358] ;  /* 0x00006b00ff0a77ac */ /* 0x000e620008000a00 */
[----:B------:R-:W-:Y:S01]  /*0080*/  LOP3.LUT R18, R12, 0x7, RZ, 0xc0, !PT ;  /* 0x000000070c127812 */ /* 0x000fe200078ec0ff */
[----:B------:R-:W-:-:S03]  /*0090*/  HFMA2 R10, -RZ, RZ, 0, 0 ;  /* 0x00000000ff0a7431 */ /* 0x000fc600000001ff */
[----:B------:R-:W-:Y:S01]  /*00a0*/  ISETP.NE.AND P0, PT, R18, RZ, PT ;  /* 0x000000ff1200720c */ /* 0x000fe20003f05270 */
[----:B------:R-:W2:Y:S08]  /*00b0*/  LDC.64 R4, c[0x0][0x388] ;  /* 0x0000e200ff047b82 */ /* 0x000eb00000000a00 */
[----:B------:R-:W3:Y:S08]  /*00c0*/  LDC.64 R6, c[0x0][0x390] ;  /* 0x0000e400ff067b82 */ /* 0x000ef00000000a00 */
[----:B------:R-:W4:Y:S01]  /*00d0*/  LDC.64 R8, c[0x0][0x398] ;  /* 0x0000e600ff087b82 */ /* 0x000f220000000a00 */
[----:B0-----:R-:W-:-:S04]  /*00e0*/  IMAD.WIDE.U32 R2, R11, 0x4, R2 ;  /* 0x000000040b027825 */ /* 0x001fc800078e0002 */
[----:B--2---:R-:W-:-:S04]  /*00f0*/  IMAD.WIDE.U32 R4, R11, 0x4, R4 ;  /* 0x000000040b047825 */ /* 0x004fc800078e0004 */
[C---:B------:R-:W-:Y:S02]  /*0100*/  VIADD R0, R11.reuse, 0x1 ;  /* 0x000000010b007836 */ /* 0x040fe40000000000 */
[----:B---3--:R-:W-:-:S04]  /*0110*/  IMAD.WIDE.U32 R6, R11, 0x4, R6 ;  /* 0x000000040b067825 */ /* 0x008fc800078e0006 */
[----:B----4-:R-:W-:Y:S01]  /*0120*/  IMAD.WIDE.U32 R8, R11, 0x4, R8 ;  /* 0x000000040b087825 */ /* 0x010fe200078e0008 */
[----:B-1----:R-:W-:Y:S06]  /*0130*/  @!P1 BRA `(.L_x_16) ;  /* 0x0000000800709947 */ /* 0x002fec0003800000 */
[----:B------:R-:W0:Y:S01]  /*0140*/  LDCU.64 UR8, c[0x0][0x3b0] ;  /* 0x00007600ff0877ac */ /* 0x000e220008000a00 */
[----:B------:R-:W-:Y:S01]  /*0150*/  LOP3.LUT R10, R12, 0x7ffffff8, RZ, 0xc0, !PT ;  /* 0x7ffffff80c0a7812 */ /* 0x000fe200078ec0ff */
[----:B------:R-:W1:Y:S03]  /*0160*/  LDCU.128 UR12, c[0x0][0x3a0] ;  /* 0x00007400ff0c77ac */ /* 0x000e660008000c00 */
[----:B------:R-:W-:Y:S01]  /*0170*/  IADD3 R11, PT, PT, -R10, RZ, RZ ;  /* 0x000000ff0a0b7210 */ /* 0x000fe20007ffe1ff */
[----:B0-----:R-:W-:Y:S02]  /*0180*/  UIADD3 UR8, UP0, UPT, UR8, 0x10, URZ ;  /* 0x0000001008087890 */ /* 0x001fe4000ff1e0ff */
[----:B-1----:R-:W-:Y:S02]  /*0190*/  UIADD3 UR6, UP1, UPT, UR12, 0x10, URZ ;  /* 0x000000100c067890 */ /* 0x002fe4000ff3e0ff */
[----:B------:R-:W-:-:S02]  /*01a0*/  UIADD3 UR4, UP2, UPT, UR14, 0x10, URZ ;  /* 0x000000100e047890 */ /* 0x000fc4000ff5e0ff */
[----:B------:R-:W-:Y:S01]  /*01b0*/  IMAD.U32 R12, RZ, RZ, UR8 ;  /* 0x00000008ff0c7e24 */ /* 0x000fe2000f8e00ff */
[----:B------:R-:W-:Y:S02]  /*01c0*/  UIADD3.X UR9, UPT, UPT, URZ, UR9, URZ, UP0, !UPT ;  /* 0x00000009ff097290 */ /* 0x000fe400087fe4ff */
[----:B------:R-:W-:Y:S01]  /*01d0*/  UIADD3.X UR7, UPT, UPT, URZ, UR13, URZ, UP1, !UPT ;  /* 0x0000000dff077290 */ /* 0x000fe20008ffe4ff */
[----:B------:R-:W-:Y:S01]  /*01e0*/  MOV R14, UR6 ;  /* 0x00000006000e7c02 */ /* 0x000fe20008000f00 */
[----:B------:R-:W-:Y:S01]  /*01f0*/  UIADD3.X UR5, UPT, UPT, URZ, UR15, URZ, UP2, !UPT ;  /* 0x0000000fff057290 */ /* 0x000fe200097fe4ff */
[----:B------:R-:W-:Y:S01]  /*0200*/  IMAD.U32 R20, RZ, RZ, UR4 ;  /* 0x00000004ff147e24 */ /* 0x000fe2000f8e00ff */
[----:B------:R-:W-:Y:S02]  /*0210*/  MOV R13, UR9 ;  /* 0x00000009000d7c02 */ /* 0x000fe40008000f00 */
[----:B------:R-:W-:Y:S02]  /*0220*/  IMAD.U32 R19, RZ, RZ, UR7 ;  /* 0x00000007ff137e24 */ /* 0x000fe4000f8e00ff */
[----:B------:R-:W-:-:S07]  /*0230*/  MOV R21, UR5 ;  /* 0x0000000500157c02 */ /* 0x000fce0008000f00 */
.L_x_17:
[----:B--2---:R-:W2:Y:S02]  /*0240*/  LDG.E R15, desc[UR10][R12.64+-0x10] ;  /* 0xfffff00a0c0f7981 */ /* 0x004ea4000c1e1900 */
[----:B--2---:R-:W-:Y:S01]  /*0250*/  ISETP.NE.AND P1, PT, R15, R0, PT ;  /* 0x000000000f00720c */ /* 0x004fe20003f25270 */
[----:B------:R-:W-:-:S12]  /*0260*/  IMAD.MOV.U32 R15, RZ, RZ, R19 ;  /* 0x000000ffff0f7224 */ /* 0x000fd800078e0013 */
[----:B------:R-:W2:Y:S04]  /*0270*/  @!P1 LDG.E R16, desc[UR10][R14.64+-0x10] ;  /* 0xfffff00a0e109981 */ /* 0x000ea8000c1e1900 */
[----:B------:R-:W2:Y:S02]  /*0280*/  @!P1 LDG.E R17, desc[UR10][R2.64] ;  /* 0x0000000a02119981 */ /* 0x000ea4000c1e1900 */
[----:B--2---:R-:W-:Y:S01]  /*0290*/  @!P1 FADD R19, R16, R17 ;  /* 0x0000001110139221 */ /* 0x004fe20000000000 */
[----:B------:R-:W-:Y:S02]  /*02a0*/  MOV R16, R20 ;  /* 0x0000001400107202 */ /* 0x000fe40000000f00 */
[----:B------:R-:W-:Y:S02]  /*02b0*/  MOV R17, R21 ;  /* 0x0000001500117202 */ /* 0x000fe40000000f00 */
[----:B------:R0:W-:Y:S04]  /*02c0*/  @!P1 STG.E desc[UR10][R2.64], R19 ;  /* 0x0000001302009986 */ /* 0x0001e8000c10190a */
[----:B------:R-:W2:Y:S04]  /*02d0*/  @!P1 LDG.E R20, desc[UR10][R16.64+-0x10] ;  /* 0xfffff00a10149981 */ /* 0x000ea8000c1e1900 */
[----:B------:R-:W2:Y:S02]  /*02e0*/  @!P1 LDG.E R21, desc[UR10][R4.64] ;  /* 0x0000000a04159981 */ /* 0x000ea4000c1e1900 */
[----:B--2---:R-:W-:-:S05]  /*02f0*/  @!P1 FADD R21, R20, R21 ;  /* 0x0000001514159221 */ /* 0x004fca0000000000 */
[----:B------:R1:W-:Y:S04]  /*0300*/  @!P1 STG.E desc[UR10][R4.64], R21 ;  /* 0x0000001504009986 */ /* 0x0003e8000c10190a */
[----:B------:R-:W2:Y:S02]  /*0310*/  @!P1 LDG.E R20, desc[UR10][R6.64] ;  /* 0x0000000a06149981 */ /* 0x000ea4000c1e1900 */
[----:B--2---:R-:W-:-:S05]  /*0320*/  @!P1 VIADD R23, R20, 0x1 ;  /* 0x0000000114179836 */ /* 0x004fca0000000000 */
[----:B------:R2:W-:Y:S04]  /*0330*/  @!P1 STG.E desc[UR10][R6.64], R23 ;  /* 0x0000001706009986 */ /* 0x0005e8000c10190a */
[----:B------:R-:W3:Y:S02]  /*0340*/  @!P1 LDG.E R20, desc[UR10][R8.64] ;  /* 0x0000000a08149981 */ /* 0x000ee4000c1e1900 */
[----:B---3--:R-:W-:-:S05]  /*0350*/  @!P1 IADD3 R25, PT, PT, R20, 0x1, RZ ;  /* 0x0000000114199810 */ /* 0x008fca0007ffe0ff */
[----:B------:R3:W-:Y:S04]  /*0360*/  @!P1 STG.E desc[UR10][R8.64], R25 ;  /* 0x0000001908009986 */ /* 0x0007e8000c10190a */
[----:B0-----:R-:W4:Y:S02]  /*0370*/  LDG.E R19, desc[UR10][R12.64+-0xc] ;  /* 0xfffff40a0c137981 */ /* 0x001f24000c1e1900 */
[----:B----4-:R-:W-:-:S13]  /*0380*/  ISETP.NE.AND P1, PT, R19, R0, PT ;  /* 0x000000001300720c */ /* 0x010fda0003f25270 */
[----:B------:R-:W4:Y:S04]  /*0390*/  @!P1 LDG.E R19, desc[UR10][R14.64+-0xc] ;  /* 0xfffff40a0e139981 */ /* 0x000f28000c1e1900 */
[----:B------:R-:W4:Y:S02]  /*03a0*/  @!P1 LDG.E R20, desc[UR10][R2.64] ;  /* 0x0000000a02149981 */ /* 0x000f24000c1e1900 */
[----:B----4-:R-:W-:-:S05]  /*03b0*/  @!P1 FADD R19, R19, R20 ;  /* 0x0000001413139221 */ /* 0x010fca0000000000 */
[----:B------:R0:W-:Y:S04]  /*03c0*/  @!P1 STG.E desc[UR10][R2.64], R19 ;  /* 0x0000001302009986 */ /* 0x0001e8000c10190a */
[----:B------:R-:W4:Y:S04]  /*03d0*/  @!P1 LDG.E R20, desc[UR10][R16.64+-0xc] ;  /* 0xfffff40a10149981 */ /* 0x000f28000c1e1900 */
[----:B-1----:R-:W4:Y:S02]  /*03e0*/  @!P1 LDG.E R21, desc[UR10][R4.64] ;  /* 0x0000000a04159981 */ /* 0x002f24000c1e1900 */
[----:B----4-:R-:W-:-:S05]  /*03f0*/  @!P1 FADD R21, R20, R21 ;  /* 0x0000001514159221 */ /* 0x010fca0000000000 */
[----:B------:R1:W-:Y:S04]  /*0400*/  @!P1 STG.E desc[UR10][R4.64], R21 ;  /* 0x0000001504009986 */ /* 0x0003e8000c10190a */
[----:B------:R-:W2:Y:S02]  /*0410*/  @!P1 LDG.E R20, desc[UR10][R6.64] ;  /* 0x0000000a06149981 */ /* 0x000ea4000c1e1900 */
[----:B--2---:R-:W-:-:S05]  /*0420*/  @!P1 IADD3 R23, PT, PT, R20, 0x1, RZ ;  /* 0x0000000114179810 */ /* 0x004fca0007ffe0ff */
[----:B------:R2:W-:Y:S04]  /*0430*/  @!P1 STG.E desc[UR10][R6.64], R23 ;  /* 0x0000001706009986 */ /* 0x0005e8000c10190a */
[----:B------:R-:W3:Y:S02]  /*0440*/  @!P1 LDG.E R20, desc[UR10][R8.64] ;  /* 0x0000000a08149981 */ /* 0x000ee4000c1e1900 */
[----:B---3--:R-:W-:-:S05]  /*0450*/  @!P1 VIADD R25, R20, 0x1 ;  /* 0x0000000114199836 */ /* 0x008fca0000000000 */
        /* <DEDUP_REMOVED lines=80> */
[----:B------:R-:W-:Y:S04]  /*0960*/  @!P1 STG.E desc[UR10][R8.64], R25 ;  /* 0x0000001908009986 */ /* 0x000fe8000c10190a */
[----:B0-----:R-:W3:Y:S02]  /*0970*/  LDG.E R19, desc[UR10][R12.64+0xc] ;  /* 0x00000c0a0c137981 */ /* 0x001ee4000c1e1900 */
[----:B---3--:R-:W-:-:S13]  /*0980*/  ISETP.NE.AND P1, PT, R19, R0, PT ;  /* 0x000000001300720c */ /* 0x008fda0003f25270 */
[----:B------:R-:W3:Y:S04]  /*0990*/  @!P1 LDG.E R19, desc[UR10][R14.64+0xc] ;  /* 0x00000c0a0e139981 */ /* 0x000ee8000c1e1900 */
[----:B------:R-:W3:Y:S02]  /*09a0*/  @!P1 LDG.E R20, desc[UR10][R2.64] ;  /* 0x0000000a02149981 */ /* 0x000ee4000c1e1900 */
[----:B---3--:R-:W-:-:S05]  /*09b0*/  @!P1 FADD R19, R19, R20 ;  /* 0x0000001413139221 */ /* 0x008fca0000000000 */
[----:B------:R0:W-:Y:S04]  /*09c0*/  @!P1 STG.E desc[UR10][R2.64], R19 ;  /* 0x0000001302009986 */ /* 0x0001e8000c10190a */
[----:B------:R-:W3:Y:S04]  /*09d0*/  @!P1 LDG.E R20, desc[UR10][R16.64+0xc] ;  /* 0x00000c0a10149981 */ /* 0x000ee8000c1e1900 */
[----:B-1----:R-:W3:Y:S02]  /*09e0*/  @!P1 LDG.E R21, desc[UR10][R4.64] ;  /* 0x0000000a04159981 */ /* 0x002ee4000c1e1900 */
[----:B---3--:R-:W-:-:S05]  /*09f0*/  @!P1 FADD R21, R20, R21 ;  /* 0x0000001514159221 */ /* 0x008fca0000000000 */
[----:B------:R1:W-:Y:S04]  /*0a00*/  @!P1 STG.E desc[UR10][R4.64], R21 ;  /* 0x0000001504009986 */ /* 0x0003e8000c10190a */
[----:B------:R-:W2:Y:S01]  /*0a10*/  @!P1 LDG.E R20, desc[UR10][R6.64] ;  /* 0x0000000a06149981 */ /* 0x000ea2000c1e1900 */
[----:B------:R-:W-:Y:S02]  /*0a20*/  IADD3 R11, PT, PT, R11, 0x8, RZ ;  /* 0x000000080b0b7810 */ /* 0x000fe40007ffe0ff */
[----:B--2---:R-:W-:-:S05]  /*0a30*/  @!P1 IADD3 R23, PT, PT, R20, 0x1, RZ ;  /* 0x0000000114179810 */ /* 0x004fca0007ffe0ff */
[----:B------:R2:W-:Y:S04]  /*0a40*/  @!P1 STG.E desc[UR10][R6.64], R23 ;  /* 0x0000001706009986 */ /* 0x0005e8000c10190a */
[----:B------:R-:W3:Y:S01]  /*0a50*/  @!P1 LDG.E R20, desc[UR10][R8.64] ;  /* 0x0000000a08149981 */ /* 0x000ee2000c1e1900 */
[----:B------:R-:W-:Y:S02]  /*0a60*/  ISETP.NE.AND P4, PT, R11, RZ, PT ;  /* 0x000000ff0b00720c */ /* 0x000fe40003f85270 */
[----:B------:R-:W-:-:S05]  /*0a70*/  IADD3 R14, P2, PT, R14, 0x20, RZ ;  /* 0x000000200e0e7810 */ /* 0x000fca0007f5e0ff */
[----:B0-----:R-:W-:Y:S02]  /*0a80*/  IMAD.X R19, RZ, RZ, R15, P2 ;  /* 0x000000ffff137224 */ /* 0x001fe400010e060f */
[----:B---3--:R-:W-:Y:S01]  /*0a90*/  @!P1 VIADD R25, R20, 0x1 ;  /* 0x0000000114199836 */ /* 0x008fe20000000000 */
[----:B------:R-:W-:-:S04]  /*0aa0*/  IADD3 R20, P3, PT, R16, 0x20, RZ ;  /* 0x0000002010147810 */ /* 0x000fc80007f7e0ff */
[----:B------:R2:W-:Y:S01]  /*0ab0*/  @!P1 STG.E desc[UR10][R8.64], R25 ;  /* 0x0000001908009986 */ /* 0x0005e2000c10190a */
[----:B------:R-:W-:Y:S02]  /*0ac0*/  IADD3 R12, P1, PT, R12, 0x20, RZ ;  /* 0x000000200c0c7810 */ /* 0x000fe40007f3e0ff */
[----:B-1----:R-:W-:Y:S02]  /*0ad0*/  IADD3.X R21, PT, PT, RZ, R17, RZ, P3, !PT ;  /* 0x00000011ff157210 */ /* 0x002fe40001ffe4ff */
[----:B------:R-:W-:Y:S01]  /*0ae0*/  IADD3.X R13, PT, PT, RZ, R13, RZ, P1, !PT ;  /* 0x0000000dff0d7210 */ /* 0x000fe20000ffe4ff */
[----:B------:R-:W-:Y:S08]  /*0af0*/  @P4 BRA `(.L_x_17) ;  /* 0xfffffff400d04947 */ /* 0x000ff0000383ffff */
.L_x_16:
[----:B------:R-:W-:Y:S05]  /*0b00*/  @!P0 EXIT ;  /* 0x000000000000894d */ /* 0x000fea0003800000 */
[----:B------:R-:W0:Y:S01]  /*0b10*/  LDC R11, c[0x0][0x3b8] ;  /* 0x0000ee00ff0b7b82 */ /* 0x000e220000000800 */
[----:B------:R-:W-:Y:S02]  /*0b20*/  ISETP.GE.U32.AND P0, PT, R18, 0x4, PT ;  /* 0x000000041200780c */ /* 0x000fe40003f06070 */
[----:B0-----:R-:W-:-:S11]  /*0b30*/  LOP3.LUT R20, R11, 0x3, RZ, 0xc0, !PT ;  /* 0x000000030b147812 */ /* 0x001fd600078ec0ff */
[----:B------:R-:W-:Y:S05]  /*0b40*/  @!P0 BRA `(.L_x_18) ;  /* 0x0000000400288947 */ /* 0x000fea0003800000 */
[----:B------:R-:W0:Y:S08]  /*0b50*/  LDC.64 R12, c[0x0][0x3b0] ;  /* 0x0000ec00ff0c7b82 */ /* 0x000e300000000a00 */
[----:B------:R-:W1:Y:S01]  /*0b60*/  LDC.64 R14, c[0x0][0x3a0] ;  /* 0x0000e800ff0e7b82 */ /* 0x000e620000000a00 */
[----:B0-----:R-:W-:-:S05]  /*0b70*/  IMAD.WIDE.U32 R12, R10, 0x4, R12 ;  /* 0x000000040a0c7825 */ /* 0x001fca00078e000c */
[----:B------:R-:W3:Y:S01]  /*0b80*/  LDG.E R17, desc[UR10][R12.64] ;  /* 0x0000000a0c117981 */ /* 0x000ee2000c1e1900 */
[C---:B-1----:R-:W-:Y:S01]  /*0b90*/  IMAD.WIDE.U32 R14, R10.reuse, 0x4, R14 ;  /* 0x000000040a0e7825 */ /* 0x042fe200078e000e */
[----:B---3--:R-:W-:Y:S02]  /*0ba0*/  ISETP.NE.AND P0, PT, R17, R0, PT ;  /* 0x000000001100720c */ /* 0x008fe40003f05270 */
[----:B------:R-:W0:Y:S11]  /*0bb0*/  LDC.64 R16, c[0x0][0x3a8] ;  /* 0x0000ea00ff107b82 */ /* 0x000e360000000a00 */
[----:B------:R-:W3:Y:S04]  /*0bc0*/  @!P0 LDG.E R19, desc[UR10][R2.64] ;  /* 0x0000000a02138981 */ /* 0x000ee8000c1e1900 */
[----:B------:R-:W3:Y:S01]  /*0bd0*/  @!P0 LDG.E R18, desc[UR10][R14.64] ;  /* 0x0000000a0e128981 */ /* 0x000ee2000c1e1900 */
[----:B0-----:R-:W-:-:S04]  /*0be0*/  IMAD.WIDE.U32 R16, R10, 0x4, R16 ;  /* 0x000000040a107825 */ /* 0x001fc800078e0010 */
[----:B---3--:R-:W-:-:S05]  /*0bf0*/  @!P0 FADD R19, R18, R19 ;  /* 0x0000001312138221 */ /* 0x008fca0000000000 */
[----:B------:R0:W-:Y:S04]  /*0c00*/  @!P0 STG.E desc[UR10][R2.64], R19 ;  /* 0x0000001302008986 */ /* 0x0001e8000c10190a */
[----:B------:R-:W3:Y:S04]  /*0c10*/  @!P0 LDG.E R21, desc[UR10][R4.64] ;  /* 0x0000000a04158981 */ /* 0x000ee8000c1e1900 */
[----:B------:R-:W3:Y:S02]  /*0c20*/  @!P0 LDG.E R18, desc[UR10][R16.64] ;  /* 0x0000000a10128981 */ /* 0x000ee4000c1e1900 */
[----:B---3--:R-:W-:-:S05]  /*0c30*/  @!P0 FADD R21, R18, R21 ;  /* 0x0000001512158221 */ /* 0x008fca0000000000 */
        /* <DEDUP_REMOVED lines=39> */
[----:B------:R-:W2:Y:S01]  /*0eb0*/  LDG.E R13, desc[UR10][R12.64+0xc] ;  /* 0x00000c0a0c0d7981 */ /* 0x000ea2000c1e1900 */
[----:B------:R-:W-:Y:S01]  /*0ec0*/  BSSY.RECONVERGENT B0, `(.L_x_19) ;  /* 0x0000011000007945 */ /* 0x000fe20003800200 */
[----:B--2---:R-:W-:-:S13]  /*0ed0*/  ISETP.NE.AND P0, PT, R13, R0, PT ;  /* 0x000000000d00720c */ /* 0x004fda0003f05270 */
[----:B0-----:R-:W-:Y:S05]  /*0ee0*/  @P0 BRA `(.L_x_20) ;  /* 0x0000000000380947 */ /* 0x001fea0003800000 */
[----:B------:R-:W2:Y:S04]  /*0ef0*/  LDG.E R14, desc[UR10][R14.64+0xc] ;  /* 0x00000c0a0e0e7981 */ /* 0x000ea8000c1e1900 */
[----:B------:R-:W2:Y:S02]  /*0f00*/  LDG.E R13, desc[UR10][R2.64] ;  /* 0x0000000a020d7981 */ /* 0x000ea4000c1e1900 */
[----:B--2---:R-:W-:-:S05]  /*0f10*/  FADD R13, R14, R13 ;  /* 0x0000000d0e0d7221 */ /* 0x004fca0000000000 */
[----:B------:R0:W-:Y:S04]  /*0f20*/  STG.E desc[UR10][R2.64], R13 ;  /* 0x0000000d02007986 */ /* 0x0001e8000c10190a */
[----:B------:R-:W2:Y:S04]  /*0f30*/  LDG.E R16, desc[UR10][R16.64+0xc] ;  /* 0x00000c0a10107981 */ /* 0x000ea8000c1e1900 */
[----:B------:R-:W2:Y:S02]  /*0f40*/  LDG.E R19, desc[UR10][R4.64] ;  /* 0x0000000a04137981 */ /* 0x000ea4000c1e1900 */
[----:B--2---:R-:W-:-:S05]  /*0f50*/  FADD R19, R16, R19 ;  /* 0x0000001310137221 */ /* 0x004fca0000000000 */
[----:B------:R0:W-:Y:S04]  /*0f60*/  STG.E desc[UR10][R4.64], R19 ;  /* 0x0000001304007986 */ /* 0x0001e8000c10190a */
[----:B------:R-:W2:Y:S02]  /*0f70*/  LDG.E R12, desc[UR10][R6.64] ;  /* 0x0000000a060c7981 */ /* 0x000ea4000c1e1900 */
[----:B--2---:R-:W-:-:S05]  /*0f80*/  IADD3 R21, PT, PT, R12, 0x1, RZ ;  /* 0x000000010c157810 */ /* 0x004fca0007ffe0ff */
[----:B------:R0:W-:Y:S04]  /*0f90*/  STG.E desc[UR10][R6.64], R21 ;  /* 0x0000001506007986 */ /* 0x0001e8000c10190a */
[----:B------:R-:W2:Y:S02]  /*0fa0*/  LDG.E R12, desc[UR10][R8.64] ;  /* 0x0000000a080c7981 */ /* 0x000ea4000c1e1900 */
[----:B--2---:R-:W-:-:S05]  /*0fb0*/  VIADD R15, R12, 0x1 ;  /* 0x000000010c0f7836 */ /* 0x004fca0000000000 */
[----:B------:R0:W-:Y:S02]  /*0fc0*/  STG.E desc[UR10][R8.64], R15 ;  /* 0x0000000f08007986 */ /* 0x0001e4000c10190a */
.L_x_20:
[----:B------:R-:W-:Y:S05]  /*0fd0*/  BSYNC.RECONVERGENT B0 ;  /* 0x0000000000007941 */ /* 0x000fea0003800200 */
.L_x_19:
[----:B------:R-:W-:-:S07]  /*0fe0*/  IADD3 R10, PT, PT, R10, 0x4, RZ ;  /* 0x000000040a0a7810 */ /* 0x000fce0007ffe0ff */
.L_x_18:
[----:B------:R-:W-:-:S13]  /*0ff0*/  ISETP.NE.AND P0, PT, R20, RZ, PT ;  /* 0x000000ff1400720c */ /* 0x000fda0003f05270 */
[----:B------:R-:W-:Y:S05]  /*1000*/  @!P0 EXIT ;  /* 0x000000000000894d */ /* 0x000fea0003800000 */
[----:B------:R-:W-:-:S13]  /*1010*/  ISETP.NE.AND P0, PT, R20, 0x1, PT ;  /* 0x000000011400780c */ /* 0x000fda0003f05270 */
[----:B------:R-:W-:Y:S05]  /*1020*/  @!P0 BRA `(.L_x_21) ;  /* 0x0000000000a88947 */ /* 0x000fea0003800000 */
[----:B0-----:R-:W0:Y:S08]  /*1030*/  LDC.64 R12, c[0x0][0x3b0] ;  /* 0x0000ec00ff0c7b82 */ /* 0x001e300000000a00 */
        /* <DEDUP_REMOVED lines=18> */
[----:B------:R-:W2:Y:S02]  /*1160*/  @!P0 LDG.E R18, desc[UR10][R8.64] ;  /* 0x0000000a08128981 */ /* 0x000ea4000c1e1900 */
[----:B--2---:R-:W-:-:S05]  /*1170*/  @!P0 VIADD R25, R18, 0x1 ;  /* 0x0000000112198836 */ /* 0x004fca0000000000 */
        /* <DEDUP_REMOVED lines=17> */
[----:B--2---:R-:W-:-:S05]  /*1290*/  IADD3 R15, PT, PT, R12, 0x1, RZ ;  /* 0x000000010c0f7810 */ /* 0x004fca0007ffe0ff */
[----:B------:R0:W-:Y:S02]  /*12a0*/  STG.E desc[UR10][R8.64], R15 ;  /* 0x0000000f08007986 */ /* 0x0001e4000c10190a */
.L_x_23:
[----:B------:R-:W-:Y:S05]  /*12b0*/  BSYNC.RECONVERGENT B0 ;  /* 0x0000000000007941 */ /* 0x000fea0003800200 */
.L_x_22:
[----:B------:R-:W-:-:S07]  /*12c0*/  VIADD R10, R10, 0x2 ;  /* 0x000000020a0a7836 */ /* 0x000fce0000000000 */
.L_x_21:
[----:B------:R-:W-:-:S04]  /*12d0*/  LOP3.LUT R11, R11, 0x1, RZ, 0xc0, !PT ;  /* 0x000000010b0b7812 */ /* 0x000fc800078ec0ff */
[----:B------:R-:W-:-:S13]  /*12e0*/  ISETP.NE.U32.AND P0, PT, R11, 0x1, PT ;  /* 0x000000010b00780c */ /* 0x000fda0003f05070 */
[----:B------:R-:W-:Y:S05]  /*12f0*/  @P0 EXIT ;  /* 0x000000000000094d */ /* 0x000fea0003800000 */
[----:B0-----:R-:W0:Y:S02]  /*1300*/  LDC.64 R12, c[0x0][0x3b0] ;  /* 0x0000ec00ff0c7b82 */ /* 0x001e240000000a00 */
[----:B0-----:R-:W-:-:S06]  /*1310*/  IMAD.WIDE.U32 R12, R10, 0x4, R12 ;  /* 0x000000040a0c7825 */ /* 0x001fcc00078e000c */
[----:B------:R-:W3:Y:S02]  /*1320*/  LDG.E R13, desc[UR10][R12.64] ;  /* 0x0000000a0c0d7981 */ /* 0x000ee4000c1e1900 */
[----:B---3--:R-:W-:-:S13]  /*1330*/  ISETP.NE.AND P0, PT, R13, R0, PT ;  /* 0x000000000d00720c */ /* 0x008fda0003f05270 */
[----:B------:R-:W-:Y:S05]  /*1340*/  @P0 EXIT ;  /* 0x000000000000094d */ /* 0x000fea0003800000 */
[----:B------:R-:W0:Y:S01]  /*1350*/  LDC.64 R12, c[0x0][0x3a0] ;  /* 0x0000e800ff0c7b82 */ /* 0x000e220000000a00 */
[----:B------:R-:W3:Y:S07]  /*1360*/  LDG.E R11, desc[UR10][R2.64] ;  /* 0x0000000a020b7981 */ /* 0x000eee000c1e1900 */
[----:B------:R-:W1:Y:S01]  /*1370*/  LDC.64 R14, c[0x0][0x3a8] ;  /* 0x0000ea00ff0e7b82 */ /* 0x000e620000000a00 */
[----:B0-----:R-:W-:-:S06]  /*1380*/  IMAD.WIDE.U32 R12, R10, 0x4, R12 ;  /* 0x000000040a0c7825 */ /* 0x001fcc00078e000c */
[----:B------:R-:W3:Y:S02]  /*1390*/  LDG.E R12, desc[UR10][R12.64] ;  /* 0x0000000a0c0c7981 */ /* 0x000ee4000c1e1900 */
[----:B---3--:R-:W-:Y:S01]  /*13a0*/  FADD R17, R12, R11 ;  /* 0x0000000b0c117221 */ /* 0x008fe20000000000 */
[----:B-1----:R-:W-:-:S04]  /*13b0*/  IMAD.WIDE.U32 R10, R10, 0x4, R14 ;  /* 0x000000040a0a7825 */ /* 0x002fc800078e000e */
[----:B------:R-:W-:Y:S04]  /*13c0*/  STG.E desc[UR10][R2.64], R17 ;  /* 0x0000001102007986 */ /* 0x000fe8000c10190a */
[----:B------:R-:W3:Y:S04]  /*13d0*/  LDG.E R10, desc[UR10][R10.64] ;  /* 0x0000000a0a0a7981 */ /* 0x000ee8000c1e1900 */
[----:B------:R-:W3:Y:S02]  /*13e0*/  LDG.E R15, desc[UR10][R4.64] ;  /* 0x0000000a040f7981 */ /* 0x000ee4000c1e1900 */
[----:B---3--:R-:W-:-:S05]  /*13f0*/  FADD R15, R10, R15 ;  /* 0x0000000f0a0f7221 */ /* 0x008fca0000000000 */
[----:B------:R-:W-:Y:S04]  /*1400*/  STG.E desc[UR10][R4.64], R15 ;  /* 0x0000000f04007986 */ /* 0x000fe8000c10190a */
[----:B------:R-:W3:Y:S02]  /*1410*/  LDG.E R0, desc[UR10][R6.64] ;  /* 0x0000000a06007981 */ /* 0x000ee4000c1e1900 */
[----:B---3--:R-:W-:-:S05]  /*1420*/  IADD3 R19, PT, PT, R0, 0x1, RZ ;  /* 0x0000000100137810 */ /* 0x008fca0007ffe0ff */
[----:B------:R-:W-:Y:S04]  /*1430*/  STG.E desc[UR10][R6.64], R19 ;  /* 0x0000001306007986 */ /* 0x000fe8000c10190a */
[----:B------:R-:W3:Y:S02]  /*1440*/  LDG.E R0, desc[UR10][R8.64] ;  /* 0x0000000a08007981 */ /* 0x000ee4000c1e1900 */
[----:B---3--:R-:W-:-:S05]  /*1450*/  IADD3 R13, PT, PT, R0, 0x1, RZ ;  /* 0x00000001000d7810 */ /* 0x008fca0007ffe0ff */
[----:B------:R-:W-:Y:S01]  /*1460*/  STG.E desc[UR10][R8.64], R13 ;  /* 0x0000000d08007986 */ /* 0x000fe2000c10190a */
[----:B------:R-:W-:Y:S05]  /*1470*/  EXIT ;  /* 0x000000000000794d */ /* 0x000fea0003800000 */
.L_x_24:
        /* <DEDUP_REMOVED lines=16> */
.L_x_34:


//--------------------- .text._Z5clearPfS_PiS0_   --------------------------
	.section	.text._Z5clearPfS_PiS0_,"ax",@progbits
	.align	128
        .global         _Z5clearPfS_PiS0_
        .type           _Z5clearPfS_PiS0_,@function
        .size           _Z5clearPfS_PiS0_,(.L_x_35 - _Z5clearPfS_PiS0_)
        .other          _Z5clearPfS_PiS0_,@"STO_CUDA_ENTRY STV_DEFAULT"
_Z5clearPfS_PiS0_:
.text._Z5clearPfS_PiS0_:
[----:B------:R-:W-:Y:S01]  /*0000*/  LDC R1, c[0x0][0x37c] ;  /* 0x0000df00ff017b82 */ /* 0x000fe20000000800 */
[----:B------:R-:W0:Y:S07]  /*0010*/  S2R R11, SR_TID.X ;  /* 0x00000000000b7919 */ /* 0x000e2e0000002100 */
[----:B------:R-:W0:Y:S01]  /*0020*/  LDC.64 R2, c[0x0][0x380] ;  /* 0x0000e000ff027b82 */ /* 0x000e220000000a00 */
[----:B------:R-:W1:Y:S07]  /*0030*/  LDCU.64 UR4, c[0x0][0x358] ;  /* 0x00006b00ff0477ac */ /* 0x000e6e0008000a00 */
[----:B------:R-:W2:Y:S08]  /*0040*/  LDC.64 R4, c[0x0][0x388] ;  /* 0x0000e200ff047b82 */ /* 0x000eb00000000a00 */
[----:B------:R-:W3:Y:S08]  /*0050*/  LDC.64 R6, c[0x0][0x390] ;  /* 0x0000e400ff067b82 */ /* 0x000ef00000000a00 */
[----:B------:R-:W4:Y:S01]  /*0060*/  LDC.64 R8, c[0x0][0x398] ;  /* 0x0000e600ff087b82 */ /* 0x000f220000000a00 */
[----:B0-----:R-:W-:-:S04]  /*0070*/  IMAD.WIDE.U32 R2, R11, 0x4, R2 ;  /* 0x000000040b027825 */ /* 0x001fc800078e0002 */
[C---:B--2---:R-:W-:Y:S01]  /*0080*/  IMAD.WIDE.U32 R4, R11.reuse, 0x4, R4 ;  /* 0x000000040b047825 */ /* 0x044fe200078e0004 */
[----:B-1----:R-:W-:Y:S03]  /*0090*/  STG.E desc[UR4][R2.64], RZ ;  /* 0x000000ff02007986 */ /* 0x002fe6000c101904 */
[C---:B---3--:R-:W-:Y:S01]  /*00a0*/  IMAD.WIDE.U32 R6, R11.reuse, 0x4, R6 ;  /* 0x000000040b067825 */ /* 0x048fe200078e0006 */
[----:B------:R-:W-:Y:S04]  /*00b0*/  STG.E desc[UR4][R4.64], RZ ;  /* 0x000000ff04007986 */ /* 0x000fe8000c101904 */
[----:B------:R-:W-:Y:S01]  /*00c0*/  STG.E desc[UR4][R6.64], RZ ;  /* 0x000000ff06007986 */ /* 0x000fe2000c101904 */
[----:B----4-:R-:W-:-:S05]  /*00d0*/  IMAD.WIDE.U32 R8, R11, 0x4, R8 ;  /* 0x000000040b087825 */ /* 0x010fca00078e0008 */
[----:B------:R-:W-:Y:S01]  /*00e0*/  STG.E desc[UR4][R8.64], RZ ;  /* 0x000000ff08007986 */ /* 0x000fe2000c101904 */
[----:B------:R-:W-:Y:S05]  /*00f0*/  EXIT ;  /* 0x000000000000794d */ /* 0x000fea0003800000 */
.L_x_25:
        /* <DEDUP_REMOVED lines=16> */
.L_x_35:


//--------------------- .text._Z7regroupPiPfi     --------------------------
	.section	.text._Z7regroupPiPfi,"ax",@progbits
	.align	128
        .global         _Z7regroupPiPfi
        .type           _Z7regroupPiPfi,@function
        .size           _Z7regroupPiPfi,(.L_x_36 - _Z7regroupPiPfi)
        .other          _Z7regroupPiPfi,@"STO_CUDA_ENTRY STV_DEFAULT"
_Z7regroupPiPfi:
.text._Z7regroupPiPfi:
[----:B------:R-:W-:Y:S01]  /*0000*/  LDC R1, c[0x0][0x37c] ;  /* 0x0000df00ff017b82 */ /* 0x000fe20000000800 */
[----:B------:R-:W0:Y:S07]  /*0010*/  LDCU UR6, c[0x0][0x390] ;  /* 0x00007200ff0677ac */ /* 0x000e2e0008000800 */
[----:B------:R-:W1:Y:S01]  /*0020*/  LDC.64 R2, c[0x0][0x388] ;  /* 0x0000e200ff027b82 */ /* 0x000e620000000a00 */
[----:B------:R-:W2:Y:S07]  /*0030*/  LDCU.64 UR4, c[0x0][0x358] ;  /* 0x00006b00ff0477ac */ /* 0x000eae0008000a00 */
[----:B------:R-:W3:Y:S01]  /*0040*/  LDC.64 R4, c[0x0][0x380] ;  /* 0x0000e000ff047b82 */ /* 0x000ee20000000a00 */
[----:B0-----:R-:W-:-:S05]  /*0050*/  IMAD.U32 R7, RZ, RZ, UR6 ;  /* 0x00000006ff077e24 */ /* 0x001fca000f8e00ff */
[C---:B------:R-:W-:Y:S01]  /*0060*/  ISETP.GE.AND P0, PT, R7.reuse, 0x2, PT ;  /* 0x000000020700780c */ /* 0x040fe20003f06270 */
[----:B------:R-:W-:Y:S02]  /*0070*/  IMAD.MOV.U32 R13, RZ, RZ, 0x1 ;  /* 0x00000001ff0d7424 */ /* 0x000fe400078e00ff */
[----:B-1----:R-:W-:-:S05]  /*0080*/  IMAD.WIDE R8, R7, 0x4, R2 ;  /* 0x0000000407087825 */ /* 0x002fca00078e0202 */
[----:B--2---:R0:W5:Y:S01]  /*0090*/  LDG.E R0, desc[UR4][R8.64] ;  /* 0x0000000408007981 */ /* 0x004162000c1e1900 */
[----:B---3--:R-:W-:-:S05]  /*00a0*/  IMAD.WIDE R10, R7, 0x4, R4 ;  /* 0x00000004070a7825 */ /* 0x008fca00078e0204 */
[----:B------:R0:W-:Y:S01]  /*00b0*/  STG.E desc[UR4][R10.64], R13 ;  /* 0x0000000d0a007986 */ /* 0x0001e2000c101904 */
[----:B------:R-:W-:Y:S05]  /*00c0*/  @!P0 EXIT ;  /* 0x000000000000894d */ /* 0x000fea0003800000 */
[----:B------:R-:W-:Y:S02]  /*00d0*/  VIADD R6, R7, 0xfffffffe ;  /* 0xfffffffe07067836 */ /* 0x000fe40000000000 */
[----:B0-----:R-:W-:-:S03]  /*00e0*/  HFMA2 R8, -RZ, RZ, 0, 5.9604644775390625e-08 ;  /* 0x00000001ff087431 */ /* 0x001fc600000001ff */
[----:B------:R-:W-:Y:S01]  /*00f0*/  ISETP.GE.U32.AND P0, PT, R6, 0x7, PT ;  /* 0x000000070600780c */ /* 0x000fe20003f06070 */
[----:B------:R-:W-:-:S05]  /*0100*/  VIADD R6, R7, 0xffffffff ;  /* 0xffffffff07067836 */ /* 0x000fca0000000000 */
[----:B------:R-:W-:-:S07]  /*0110*/  LOP3.LUT R18, R6, 0x7, RZ, 0xc0, !PT ;  /* 0x0000000706127812 */ /* 0x000fce00078ec0ff */
[----:B------:R-:W-:Y:S05]  /*0120*/  @!P0 BRA `(.L_x_26) ;  /* 0x0000000000d48947 */ /* 0x000fea0003800000 */
[----:B------:R-:W0:Y:S01]  /*0130*/  LDC R7, c[0x0][0x390] ;  /* 0x0000e400ff077b82 */ /* 0x000e220000000800 */
[----:B------:R-:W-:Y:S01]  /*0140*/  LOP3.LUT R12, R6, 0xfffffff8, RZ, 0xc0, !PT ;  /* 0xfffffff8060c7812 */ /* 0x000fe200078ec0ff */
[----:B------:R-:W-:-:S06]  /*0150*/  IMAD.MOV.U32 R14, RZ, RZ, 0x1 ;  /* 0x00000001ff0e7424 */ /* 0x000fcc00078e00ff */
[----:B------:R-:W1:Y:S08]  /*0160*/  LDC.64 R2, c[0x0][0x388] ;  /* 0x0000e200ff027b82 */ /* 0x000e700000000a00 */
[----:B------:R-:W2:Y:S02]  /*0170*/  LDC.64 R4, c[0x0][0x380] ;  /* 0x0000e000ff047b82 */ /* 0x000ea40000000a00 */
.L_x_27:
[----:B0--3--:R-:W-:-:S04]  /*0180*/  IMAD.IADD R11, R14, 0x1, R7 ;  /* 0x000000010e0b7824 */ /* 0x009fc800078e0207 */
[----:B-1----:R-:W-:-:S05]  /*0190*/  IMAD.WIDE.U32 R8, R11, 0x4, R2 ;  /* 0x000000040b087825 */ /* 0x002fca00078e0002 */
[----:B------:R-:W3:Y:S02]  /*01a0*/  LDG.E R15, desc[UR4][R8.64] ;  /* 0x00000004080f7981 */ /* 0x000ee4000c1e1900 */
[----:B---3-5:R-:W-:-:S13]  /*01b0*/  FSETP.GEU.AND P0, PT, R15, R0, PT ;  /* 0x000000000f00720b */ /* 0x028fda0003f0e000 */
[----:B------:R-:W-:Y:S02]  /*01c0*/  @!P0 VIADD R13, R14, 0x1 ;  /* 0x000000010e0d8836 */ /* 0x000fe40000000000 */
[----:B--2---:R-:W-:-:S05]  /*01d0*/  @!P0 IMAD.WIDE.U32 R16, R11, 0x4, R4 ;  /* 0x000000040b108825 */ /* 0x004fca00078e0004 */
[----:B------:R0:W-:Y:S04]  /*01e0*/  @!P0 STG.E desc[UR4][R16.64], R13 ;  /* 0x0000000d10008986 */ /* 0x0001e8000c101904 */
[----:B------:R-:W2:Y:S01]  /*01f0*/  LDG.E R19, desc[UR4][R8.64+0x4] ;  /* 0x0000040408137981 */ /* 0x000ea2000c1e1900 */
[----:B------:R-:W-:Y:S01]  /*0200*/  @!P0 MOV R0, R15 ;  /* 0x0000000f00008202 */ /* 0x000fe20000000f00 */
[----:B------:R-:W-:-:S03]  /*0210*/  IMAD.WIDE.U32 R10, R11, 0x4, R4 ;  /* 0x000000040b0a7825 */ /* 0x000fc600078e0004 */
[----:B--2---:R-:W-:-:S13]  /*0220*/  FSETP.GEU.AND P0, PT, R19, R0, PT ;  /* 0x000000001300720b */ /* 0x004fda0003f0e000 */
[----:B------:R-:W-:-:S05]  /*0230*/  @!P0 VIADD R15, R14, 0x2 ;  /* 0x000000020e0f8836 */ /* 0x000fca0000000000 */
[----:B------:R1:W-:Y:S04]  /*0240*/  @!P0 STG.E desc[UR4][R10.64+0x4], R15 ;  /* 0x0000040f0a008986 */ /* 0x0003e8000c101904 */
[----:B------:R-:W2:Y:S01]  /*0250*/  LDG.E R21, desc[UR4][R8.64+0x8] ;  /* 0x0000080408157981 */ /* 0x000ea2000c1e1900 */
[----:B------:R-:W-:-:S05]  /*0260*/  @!P0 IMAD.MOV.U32 R0, RZ, RZ, R19 ;  /* 0x000000ffff008224 */ /* 0x000fca00078e0013 */
[----:B--2---:R-:W-:-:S13]  /*0270*/  FSETP.GEU.AND P0, PT, R21, R0, PT ;  /* 0x000000001500720b */ /* 0x004fda0003f0e000 */
[----:B0-----:R-:W-:-:S05]  /*0280*/  @!P0 VIADD R13, R14, 0x3 ;  /* 0x000000030e0d8836 */ /* 0x001fca0000000000 */
[----:B------:R0:W-:Y:S04]  /*0290*/  @!P0 STG.E desc[UR4][R10.64+0x8], R13 ;  /* 0x0000080d0a008986 */ /* 0x0001e8000c101904 */
[----:B------:R-:W2:Y:S01]  /*02a0*/  LDG.E R19, desc[UR4][R8.64+0xc] ;  /* 0x00000c0408137981 */ /* 0x000ea2000c1e1900 */
[----:B------:R-:W-:-:S04]  /*02b0*/  @!P0 MOV R0, R21 ;  /* 0x0000001500008202 */ /* 0x000fc80000000f00 */
[----:B--2---:R-:W-:-:S13]  /*02c0*/  FSETP.GEU.AND P0, PT, R19, R0, PT ;  /* 0x000000001300720b */ /* 0x004fda0003f0e000 */
[----:B------:R-:W-:-:S05]  /*02d0*/  @!P0 VIADD R17, R14, 0x4 ;  /* 0x000000040e118836 */ /* 0x000fca0000000000 */
[----:B------:R2:W-:Y:S04]  /*02e0*/  @!P0 STG.E desc[UR4][R10.64+0xc], R17 ;  /* 0x00000c110a008986 */ /* 0x0005e8000c101904 */
[----:B------:R-:W3:Y:S01]  /*02f0*/  LDG.E R21, desc[UR4][R8.64+0x10] ;  /* 0x0000100408157981 */ /* 0x000ee2000c1e1900 */
[----:B------:R-:W-:-:S05]  /*0300*/  @!P0 IMAD.MOV.U32 R0, RZ, RZ, R19 ;  /* 0x000000ffff008224 */ /* 0x000fca00078e0013 */
[----:B---3--:R-:W-:-:S13]  /*0310*/  FSETP.GEU.AND P0, PT, R21, R0, PT ;  /* 0x000000001500720b */ /* 0x008fda0003f0e000 */
[----:B-1----:R-:W-:-:S05]  /*0320*/  @!P0 VIADD R15, R14, 0x5 ;  /* 0x000000050e0f8836 */ /* 0x002fca0000000000 */
[----:B------:R1:W-:Y:S04]  /*0330*/  @!P0 STG.E desc[UR4][R10.64+0x10], R15 ;  /* 0x0000100f0a008986 */ /* 0x0003e8000c101904 */
[----:B------:R-:W3:Y:S01]  /*0340*/  LDG.E R19, desc[UR4][R8.64+0x14] ;  /* 0x0000140408137981 */ /* 0x000ee2000c1e1900 */
[----:B------:R-:W-:-:S04]  /*0350*/  @!P0 MOV R0, R21 ;  /* 0x0000001500008202 */ /* 0x000fc80000000f00 */
[----:B---3--:R-:W-:-:S13]  /*0360*/  FSETP.GEU.AND P0, PT, R19, R0, PT ;  /* 0x000000001300720b */ /* 0x008fda0003f0e000 */
[----:B0-----:R-:W-:-:S05]  /*0370*/  @!P0 VIADD R13, R14, 0x6 ;  /* 0x000000060e0d8836 */ /* 0x001fca0000000000 */
[----:B------:R3:W-:Y:S04]  /*0380*/  @!P0 STG.E desc[UR4][R10.64+0x14], R13 ;  /* 0x0000140d0a008986 */ /* 0x0007e8000c101904 */
[----:B------:R-:W4:Y:S01]  /*0390*/  LDG.E R21, desc[UR4][R8.64+0x18] ;  /* 0x0000180408157981 */ /* 0x000f22000c1e1900 */
[----:B------:R-:W-:Y:S02]  /*03a0*/  @!P0 IMAD.MOV.U32 R0, RZ, RZ, R19 ;  /* 0x000000ffff008224 */ /* 0x000fe400078e0013 */
[----:B--2---:R-:W-:-:S03]  /*03b0*/  VIADD R17, R14, 0x7 ;  /* 0x000000070e117836 */ /* 0x004fc60000000000 */
[----:B----4-:R-:W-:-:S13]  /*03c0*/  FSETP.GEU.AND P0, PT, R21, R0, PT ;  /* 0x000000001500720b */ /* 0x010fda0003f0e000 */
[----:B------:R3:W-:Y:S04]  /*03d0*/  @!P0 STG.E desc[UR4][R10.64+0x18], R17 ;  /* 0x000018110a008986 */ /* 0x0007e8000c101904 */
[----:B------:R-:W2:Y:S01]  /*03e0*/  LDG.E R19, desc[UR4][R8.64+0x1c] ;  /* 0x00001c0408137981 */ /* 0x000ea2000c1e1900 */
[----:B------:R-:W-:Y:S01]  /*03f0*/  @!P0 MOV R0, R21 ;  /* 0x0000001500008202 */ /* 0x000fe20000000f00 */
[----:B-1----:R-:W-:Y:S01]  /*0400*/  VIADD R15, R14, 0x8 ;  /* 0x000000080e0f7836 */ /* 0x002fe20000000000 */
[----:B------:R-:W-:-:S03]  /*0410*/  ISETP.NE.AND P1, PT, R17, R12, PT ;  /* 0x0000000c1100720c */ /* 0x000fc60003f25270 */
[----:B------:R-:W-:Y:S01]  /*0420*/  IMAD.MOV.U32 R14, RZ, RZ, R15 ;  /* 0x000000ffff0e7224 */ /* 0x000fe200078e000f */
[----:B--2---:R-:W-:-:S13]  /*0430*/  FSETP.GEU.AND P0, PT, R19, R0, PT ;  /* 0x000000001300720b */ /* 0x004fda0003f0e000 */
[----:B------:R3:W-:Y:S01]  /*0440*/  @!P0 STG.E desc[UR4][R10.64+0x1c], R15 ;  /* 0x00001c0f0a008986 */ /* 0x0007e2000c101904 */
[----:B------:R-:W-:Y:S01]  /*0450*/  @!P0 IMAD.MOV.U32 R0, RZ, RZ, R19 ;  /* 0x000000ffff008224 */ /* 0x000fe200078e0013 */
[----:B------:R-:W-:Y:S06]  /*0460*/  @P1 BRA `(.L_x_27) ;  /* 0xfffffffc00441947 */ /* 0x000fec000383ffff */
[----:B------:R-:W-:-:S07]  /*0470*/  MOV R8, R15 ;  /* 0x0000000f00087202 */ /* 0x000fce0000000f00 */
.L_x_26:
[----:B------:R-:W-:-:S13]  /*0480*/  ISETP.NE.AND P0, PT, R18, RZ, PT ;  /* 0x000000ff1200720c */ /* 0x000fda0003f05270 */
[----:B------:R-:W-:Y:S05]  /*0490*/  @!P0 EXIT ;  /* 0x000000000000894d */ /* 0x000fea0003800000 */
[----:B------:R-:W-:Y:S02]  /*04a0*/  ISETP.GE.U32.AND P1, PT, R18, 0x4, PT ;  /* 0x000000041200780c */ /* 0x000fe40003f26070 */
[----:B------:R-:W-:-:S04]  /*04b0*/  LOP3.LUT R20, R6, 0x3, RZ, 0xc0, !PT ;  /* 0x0000000306147812 */ /* 0x000fc800078ec0ff */
[----:B------:R-:W-:-:S07]  /*04c0*/  ISETP.NE.AND P0, PT, R20, RZ, PT ;  /* 0x000000ff1400720c */ /* 0x000fce0003f05270 */
[----:B------:R-:W-:Y:S06]  /*04d0*/  @!P1 BRA `(.L_x_28) ;  /* 0x0000000000809947 */ /* 0x000fec0003800000 */
[----:B---3--:R-:W-:Y:S01]  /*04e0*/  IMAD.IADD R15, R8, 0x1, R7 ;  /* 0x00000001080f7824 */ /* 0x008fe200078e0207 */
[----:B------:R-:W0:Y:S03]  /*04f0*/  LDCU.128 UR8, c[0x0][0x380] ;  /* 0x00007000ff0877ac */ /* 0x000e260008000c00 */
[----:B------:R-:W-:-:S06]  /*0500*/  IMAD.WIDE.U32 R12, R15, 0x4, R2 ;  /* 0x000000040f0c7825 */ /* 0x000fcc00078e0002 */
[----:B------:R-:W2:Y:S01]  /*0510*/  LDG.E R13, desc[UR4][R12.64] ;  /* 0x000000040c0d7981 */ /* 0x000ea2000c1e1900 */
[----:B------:R-:W-:-:S05]  /*0520*/  IADD3 R17, P2, PT, R8, R7, RZ ;  /* 0x0000000708117210 */ /* 0x000fca0007f5e0ff */
[----:B------:R-:W-:Y:S02]  /*0530*/  IMAD.X R10, RZ, RZ, RZ, P2 ;  /* 0x000000ffff0a7224 */ /* 0x000fe400010e06ff */
[----:B------:R-:W-:-:S03]  /*0540*/  IMAD.SHL.U32 R16, R17, 0x4, RZ ;  /* 0x0000000411107824 */ /* 0x000fc600078e00ff */
[----:B------:R-:W-:Y:S02]  /*0550*/  SHF.L.U64.HI R17, R17, 0x2, R10 ;  /* 0x0000000211117819 */ /* 0x000fe4000001020a */
[----:B0-----:R-:W-:-:S04]  /*0560*/  IADD3 R10, P2, PT, R16, UR10, RZ ;  /* 0x0000000a100a7c10 */ /* 0x001fc8000ff5e0ff */
[----:B------:R-:W-:Y:S02]  /*0570*/  IADD3.X R11, PT, PT, R17, UR11, RZ, P2, !PT ;  /* 0x0000000b110b7c10 */ /* 0x000fe400097fe4ff */
[----:B--2--5:R-:W-:-:S13]  /*0580*/  FSETP.GEU.AND P1, PT, R13, R0, PT ;  /* 0x000000000d00720b */ /* 0x024fda0003f2e000 */
[----:B------:R-:W-:Y:S01]  /*0590*/  @!P1 IADD3 R9, PT, PT, R8, 0x1, RZ ;  /* 0x0000000108099810 */ /* 0x000fe20007ffe0ff */
[----:B------:R-:W-:-:S05]  /*05a0*/  @!P1 IMAD.WIDE.U32 R14, R15, 0x4, R4 ;  /* 0x000000040f0e9825 */ /* 0x000fca00078e0004 */
[----:B------:R0:W-:Y:S04]  /*05b0*/  @!P1 STG.E desc[UR4][R14.64], R9 ;  /* 0x000000090e009986 */ /* 0x0001e8000c101904 */
[----:B------:R-:W2:Y:S01]  /*05c0*/  LDG.E R19, desc[UR4][R10.64+0x4] ;  /* 0x000004040a137981 */ /* 0x000ea2000c1e1900 */
[----:B------:R-:W-:Y:S01]  /*05d0*/  @!P1 IMAD.MOV.U32 R0, RZ, RZ, R13 ;  /* 0x000000ffff009224 */ /* 0x000fe200078e000d */
[----:B------:R-:W-:-:S04]  /*05e0*/  IADD3 R12, P2, PT, R16, UR8, RZ ;  /* 0x00000008100c7c10 */ /* 0x000fc8000ff5e0ff */
[----:B------:R-:W-:Y:S02]  /*05f0*/  IADD3.X R13, PT, PT, R17, UR9, RZ, P2, !PT ;  /* 0x00000009110d7c10 */ /* 0x000fe400097fe4ff */
[----:B--2---:R-:W-:-:S13]  /*0600*/  FSETP.GEU.AND P1, PT, R19, R0, PT ;  /* 0x000000001300720b */ /* 0x004fda0003f2e000 */
[----:B------:R-:W-:-:S05]  /*0610*/  @!P1 VIADD R17, R8, 0x2 ;  /* 0x0000000208119836 */ /* 0x000fca0000000000 */
[----:B------:R1:W-:Y:S04]  /*0620*/  @!P1 STG.E desc[UR4][R12.64+0x4], R17 ;  /* 0x000004110c009986 */ /* 0x0003e8000c101904 */
[----:B------:R-:W2:Y:S01]  /*0630*/  LDG.E R21, desc[UR4][R10.64+0x8] ;  /* 0x000008040a157981 */ /* 0x000ea2000c1e1900 */
[----:B------:R-:W-:-:S05]  /*0640*/  @!P1 IMAD.MOV.U32 R0, RZ, RZ, R19 ;  /* 0x000000ffff009224 */ /* 0x000fca00078e0013 */
[----:B--2---:R-:W-:-:S13]  /*0650*/  FSETP.GEU.AND P1, PT, R21, R0, PT ;  /* 0x000000001500720b */ /* 0x004fda0003f2e000 */
[----:B0-----:R-:W-:-:S05]  /*0660*/  @!P1 IADD3 R9, PT, PT, R8, 0x3, RZ ;  /* 0x0000000308099810 */ /* 0x001fca0007ffe0ff */
[----:B------:R1:W-:Y:S04]  /*0670*/  @!P1 STG.E desc[UR4][R12.64+0x8], R9 ;  /* 0x000008090c009986 */ /* 0x0003e8000c101904 */
[----:B------:R-:W2:Y:S01]  /*0680*/  LDG.E R15, desc[UR4][R10.64+0xc] ;  /* 0x00000c040a0f7981 */ /* 0x000ea2000c1e1900 */
[----:B------:R-:W-:Y:S02]  /*0690*/  @!P1 IMAD.MOV.U32 R0, RZ, RZ, R21 ;  /* 0x000000ffff009224 */ /* 0x000fe400078e0015 */
[----:B------:R-:W-:-:S03]  /*06a0*/  VIADD R8, R8, 0x4 ;  /* 0x0000000408087836 */ /* 0x000fc60000000000 */
[----:B--2---:R-:W-:-:S13]  /*06b0*/  FSETP.GEU.AND P1, PT, R15, R0, PT ;  /* 0x000000000f00720b */ /* 0x004fda0003f2e000 */
[----:B------:R1:W-:Y:S01]  /*06c0*/  @!P1 STG.E desc[UR4][R12.64+0xc], R8 ;  /* 0x00000c080c009986 */ /* 0x0003e2000c101904 */
[----:B------:R-:W-:-:S07]  /*06d0*/  @!P1 IMAD.MOV.U32 R0, RZ, RZ, R15 ;  /* 0x000000ffff009224 */ /* 0x000fce00078e000f */
.L_x_28:
[----:B------:R-:W-:Y:S05]  /*06e0*/  @!P0 EXIT ;  /* 0x000000000000894d */ /* 0x000fea0003800000 */
[----:B------:R-:W-:Y:S02]  /*06f0*/  ISETP.NE.AND P1, PT, R20, 0x1, PT ;  /* 0x000000011400780c */ /* 0x000fe40003f25270 */
[----:B------:R-:W-:-:S04]  /*0700*/  LOP3.LUT R6, R6, 0x1, RZ, 0xc0, !PT ;  /* 0x0000000106067812 */ /* 0x000fc800078ec0ff */
[----:B------:R-:W-:-:S07]  /*0710*/  ISETP.NE.U32.AND P0, PT, R6, 0x1, PT ;  /* 0x000000010600780c */ /* 0x000fce0003f05070 */
[----:B------:R-:W-:Y:S06]  /*0720*/  @!P1 BRA `(.L_x_29) ;  /* 0x00000000005c9947 */ /* 0x000fec0003800000 */
[----:B-1-3--:R-:W-:Y:S01]  /*0730*/  IADD3 R13, PT, PT, R8, R7, RZ ;  /* 0x00000007080d7210 */ /* 0x00afe20007ffe0ff */
[----:B------:R-:W0:Y:S04]  /*0740*/  LDCU.64 UR6, c[0x0][0x388] ;  /* 0x00007100ff0677ac */ /* 0x000e280008000a00 */
        /* <DEDUP_REMOVED lines=9> */
[----:B------:R-:W-:Y:S02]  /*07e0*/  @!P1 VIADD R9, R8, 0x1 ;  /* 0x0000000108099836 */ /* 0x000fe40000000000 */
[----:B------:R-:W-:-:S05]  /*07f0*/  @!P1 IMAD.WIDE.U32 R12, R13, 0x4, R4 ;  /* 0x000000040d0c9825 */ /* 0x000fca00078e0004 */
[----:B------:R0:W-:Y:S04]  /*0800*/  @!P1 STG.E desc[UR4][R12.64], R9 ;  /* 0x000000090c009986 */ /* 0x0001e8000c101904 */
[----:B------:R-:W2:Y:S01]  /*0810*/  LDG.E R15, desc[UR4][R14.64+0x4] ;  /* 0x000004040e0f7981 */ /* 0x000ea2000c1e1900 */
[----:B------:R-:W-:Y:S01]  /*0820*/  @!P1 MOV R0, R11 ;  /* 0x0000000b00009202 */ /* 0x000fe20000000f00 */
[----:B------:R-:W-:-:S03]  /*0830*/  VIADD R8, R8, 0x2 ;  /* 0x0000000208087836 */ /* 0x000fc60000000000 */
[----:B--2---:R-:W-:-:S13]  /*0840*/  FSETP.GEU.AND P1, PT, R15, R0, PT ;  /* 0x000000000f00720b */ /* 0x004fda0003f2e000 */
[----:B------:R-:W1:Y:S01]  /*0850*/  @!P1 LDC.64 R10, c[0x0][0x380] ;  /* 0x0000e000ff0a9b82 */ /* 0x000e620000000a00 */
[----:B------:R-:W-:Y:S01]  /*0860*/  @!P1 IMAD.MOV.U32 R0, RZ, RZ, R15 ;  /* 0x000000ffff009224 */ /* 0x000fe200078e000f */
[----:B-1----:R-:W-:-:S05]  /*0870*/  @!P1 IADD3 R10, P2, PT, R17, R10, RZ ;  /* 0x0000000a110a9210 */ /* 0x002fca0007f5e0ff */
[----:B------:R-:W-:-:S05]  /*0880*/  @!P1 IMAD.X R11, R6, 0x1, R11, P2 ;  /* 0x00000001060b9824 */ /* 0x000fca00010e060b */
[----:B------:R0:W-:Y:S03]  /*0890*/  @!P1 STG.E desc[UR4][R10.64+0x4], R8 ;  /* 0x000004080a009986 */ /* 0x0001e6000c101904 */
.L_x_29:
[----:B------:R-:W-:Y:S05]  /*08a0*/  @P0 EXIT ;  /* 0x000000000000094d */ /* 0x000fea0003800000 */
[----:B------:R-:W-:-:S05]  /*08b0*/  IADD3 R7, PT, PT, R8, R7, RZ ;  /* 0x0000000708077210 */ /* 0x000fca0007ffe0ff */
[----:B------:R-:W-:-:S06]  /*08c0*/  IMAD.WIDE.U32 R2, R7, 0x4, R2 ;  /* 0x0000000407027825 */ /* 0x000fcc00078e0002 */
[----:B------:R-:W2:Y:S02]  /*08d0*/  LDG.E R3, desc[UR4][R2.64] ;  /* 0x0000000402037981 */ /* 0x000ea4000c1e1900 */
[----:B--2--5:R-:W-:-:S13]  /*08e0*/  FSETP.GEU.AND P0, PT, R3, R0, PT ;  /* 0x000000000300720b */ /* 0x024fda0003f0e000 */
[----:B------:R-:W-:Y:S05]  /*08f0*/  @P0 EXIT ;  /* 0x000000000000094d */ /* 0x000fea0003800000 */
[----:B------:R-:W-:-:S04]  /*0900*/  IMAD.WIDE.U32 R4, R7, 0x4, R4 ;  /* 0x0000000407047825 */ /* 0x000fc800078e0004 */
[----:B------:R-:W-:-:S05]  /*0910*/  VIADD R3, R8, 0x1 ;  /* 0x0000000108037836 */ /* 0x000fca0000000000 */
[----:B------:R-:W-:Y:S01]  /*0920*/  STG.E desc[UR4][R4.64], R3 ;  /* 0x0000000304007986 */ /* 0x000fe2000c101904 */
[----:B------:R-:W-:Y:S05]  /*0930*/  EXIT ;  /* 0x000000000000794d */ /* 0x000fea0003800000 */
.L_x_30:
        /* <DEDUP_REMOVED lines=12> */
.L_x_36:


//--------------------- .text._Z7get_dstPfS_S_S_S_ --------------------------
	.section	.text._Z7get_dstPfS_S_S_S_,"ax",@progbits
	.align	128
        .global         _Z7get_dstPfS_S_S_S_
        .type           _Z7get_dstPfS_S_S_S_,@function
        .size           _Z7get_dstPfS_S_S_S_,(.L_x_37 - _Z7get_dstPfS_S_S_S_)
        .other          _Z7get_dstPfS_S_S_S_,@"STO_CUDA_ENTRY STV_DEFAULT"
_Z7get_dstPfS_S_S_S_:
.text._Z7get_dstPfS_S_S_S_:
[----:B------:R-:W-:Y:S01]  /*0000*/  LDC R1, c[0x0][0x37c] ;  /* 0x0000df00ff017b82 */ /* 0x000fe20000000800 */
[----:B------:R-:W0:Y:S07]  /*0010*/  S2R R7, SR_CTAID.X ;  /* 0x0000000000077919 */ /* 0x000e2e0000002500 */
[----:B------:R-:W0:Y:S01]  /*0020*/  LDC.64 R2, c[0x0][0x388] ;  /* 0x0000e200ff027b82 */ /* 0x000e220000000a00 */
[----:B------:R-:W1:Y:S01]  /*0030*/  LDCU.64 UR4, c[0x0][0x358] ;  /* 0x00006b00ff0477ac */ /* 0x000e620008000a00 */
[----:B------:R-:W2:Y:S06]  /*0040*/  S2R R17, SR_TID.X ;  /* 0x0000000000117919 */ /* 0x000eac0000002100 */
[----:B------:R-:W2:Y:S01]  /*0050*/  LDC.64 R4, c[0x0][0x398] ;  /* 0x0000e600ff047b82 */ /* 0x000ea20000000a00 */
[----:B------:R-:W3:Y:S07]  /*0060*/  LDCU UR6, c[0x0][0x360] ;  /* 0x00006c00ff0677ac */ /* 0x000eee0008000800 */
[----:B------:R-:W4:Y:S08]  /*0070*/  LDC.64 R8, c[0x0][0x390] ;  /* 0x0000e400ff087b82 */ /* 0x000f300000000a00 */
[----:B------:R-:W5:Y:S01]  /*0080*/  LDC.64 R10, c[0x0][0x3a0] ;  /* 0x0000e800ff0a7b82 */ /* 0x000f620000000a00 */
[----:B0-----:R-:W-:-:S07]  /*0090*/  IMAD.WIDE.U32 R2, R7, 0x4, R2 ;  /* 0x0000000407027825 */ /* 0x001fce00078e0002 */
[----:B------:R-:W0:Y:S01]  /*00a0*/  LDC.64 R6, c[0x0][0x380] ;  /* 0x0000e000ff067b82 */ /* 0x000e220000000a00 */
[C---:B--2---:R-:W-:Y:S01]  /*00b0*/  IMAD.WIDE.U32 R4, R17.reuse, 0x4, R4 ;  /* 0x0000000411047825 */ /* 0x044fe200078e0004 */
[----:B-1----:R-:W2:Y:S05]  /*00c0*/  LDG.E R2, desc[UR4][R2.64] ;  /* 0x0000000402027981 */ /* 0x002eaa000c1e1900 */
[----:B------:R-:W2:Y:S01]  /*00d0*/  LDG.E R5, desc[UR4][R4.64] ;  /* 0x0000000404057981 */ /* 0x000ea2000c1e1900 */
[----:B---3--:R-:W-:-:S05]  /*00e0*/  IADD3 R15, PT, PT, R17, UR6, RZ ;  /* 0x00000006110f7c10 */ /* 0x008fca000fffe0ff */
[----:B----4-:R-:W-:-:S04]  /*00f0*/  IMAD.WIDE.U32 R8, R15, 0x4, R8 ;  /* 0x000000040f087825 */ /* 0x010fc800078e0008 */
[----:B0-----:R-:W-:-:S04]  /*0100*/  IMAD.WIDE.U32 R6, R15, 0x4, R6 ;  /* 0x000000040f067825 */ /* 0x001fc800078e0006 */
[----:B--2---:R-:W-:Y:S01]  /*0110*/  FADD R0, R2, -R5 ;  /* 0x8000000502007221 */ /* 0x004fe20000000000 */
[----:B-----5:R-:W-:-:S04]  /*0120*/  IMAD.WIDE.U32 R2, R17, 0x4, R10 ;  /* 0x0000000411027825 */ /* 0x020fc800078e000a */
[----:B------:R-:W-:-:S05]  /*0130*/  FMUL R13, R0, R0 ;  /* 0x00000000000d7220 */ /* 0x000fca0000400000 */
[----:B------:R-:W-:Y:S04]  /*0140*/  STG.E desc[UR4][R6.64], R13 ;  /* 0x0000000d06007986 */ /* 0x000fe8000c101904 */
[----:B------:R-:W2:Y:S04]  /*0150*/  LDG.E R8, desc[UR4][R8.64] ;  /* 0x0000000408087981 */ /* 0x000ea8000c1e1900 */
[----:B------:R-:W2:Y:S02]  /*0160*/  LDG.E R3, desc[UR4][R2.64] ;  /* 0x0000000402037981 */ /* 0x000ea4000c1e1900 */
[----:B--2---:R-:W-:-:S04]  /*0170*/  FADD R0, R8, -R3 ;  /* 0x8000000308007221 */ /* 0x004fc80000000000 */
[----:B------:R-:W-:-:S05]  /*0180*/  FFMA R5, R0, R0, R13 ;  /* 0x0000000000057223 */ /* 0x000fca000000000d */
[----:B------:R-:W-:Y:S01]  /*0190*/  STG.E desc[UR4][R6.64], R5 ;  /* 0x0000000506007986 */ /* 0x000fe2000c101904 */
[----:B------:R-:W-:Y:S05]  /*01a0*/  EXIT ;  /* 0x000000000000794d */ /* 0x000fea0003800000 */
.L_x_31:
        /* <DEDUP_REMOVED lines=13> */
.L_x_37:


//--------------------- .nv.shared.reserved.0     --------------------------
	.section	.nv.shared.reserved.0,"aw",@nobits
	.weak		__nv_reservedSMEM_offset_0_alias
	.size		__nv_reservedSMEM_offset_0_alias, 0, 64
	.other		__nv_reservedSMEM_offset_0_alias,@"STO_CUDA_RESERVED_SHARED STV_DEFAULT"
__nv_reservedSMEM_offset_0_alias:
	.zero		0
	.zero		64


//--------------------- .nv.constant0._Z14recenter_step2PfS_S_S_PiS0_ --------------------------
	.section	.nv.constant0._Z14recenter_step2PfS_S_S_PiS0_,"a",@progbits
	.sectionflags	@""
	.align	4
.nv.constant0._Z14recenter_step2PfS_S_S_PiS0_:
	.zero		944


//--------------------- .nv.constant0._Z14recenter_step1PfS_PiS0_S_S_S0_i --------------------------
	.section	.nv.constant0._Z14recenter_step1PfS_PiS0_S_S_S0_i,"a",@progbits
	.sectionflags	@""
	.align	4
.nv.constant0._Z14recenter_step1PfS_PiS0_S_S_S0_i:
	.zero		956


//--------------------- .nv.constant0._Z5clearPfS_PiS0_ --------------------------
	.section	.nv.constant0._Z5clearPfS_PiS0_,"a",@progbits
	.sectionflags	@""
	.align	4
.nv.constant0._Z5clearPfS_PiS0_:
	.zero		928


//--------------------- .nv.constant0._Z7regroupPiPfi --------------------------
	.section	.nv.constant0._Z7regroupPiPfi,"a",@progbits
	.sectionflags	@""
	.align	4
.nv.constant0._Z7regroupPiPfi:
	.zero		916


//--------------------- .nv.constant0._Z7get_dstPfS_S_S_S_ --------------------------
	.section	.nv.constant0._Z7get_dstPfS_S_S_S_,"a",@progbits
	.sectionflags	@""
	.align	4
.nv.constant0._Z7get_dstPfS_S_S_S_:
	.zero		936


//--------------------- SYMBOLS --------------------------

	.type		.nv.reservedSmem.offset0,@object
	.size		.nv.reservedSmem.offset0,0x4
